	.target	sm_90a

	.elftype	@"ET_EXEC"


//--------------------- .note.nv.tkinfo           --------------------------
	.section	.note.nv.tkinfo,"",@"SHT_NOTE"
	.sectionflags	@"SHF_NOTE_NV_TKINFO"
	.tkinfo
        /*0018*/ 	.word	0x00000002
        /*0030*/ 	.string	""
        /*0030*/ 	.string	"ptxas"
        /*0030*/ 	.string	"Cuda compilation tools, release 13.0, V13.0.88"
        /*0030*/ 	.string	"Build cuda_13.0.r13.0/compiler.36424714_0"
        /*0030*/ 	.string	"-arch sm_90a -m 64 "



//--------------------- .note.nv.cuinfo           --------------------------
	.section	.note.nv.cuinfo,"",@"SHT_NOTE"
	.sectionflags	@"SHF_NOTE_NV_CUINFO"
        /*0018*/ 	.short	0x0002
        /*001a*/ 	.short	0x005a
        /*001c*/ 	.short	0x0082
	.zero		2


//--------------------- .nv.info                  --------------------------
	.section	.nv.info,"",@"SHT_CUDA_INFO"
	.align	4


	//----- nvinfo : EIATTR_REGCOUNT
	.align		4
        /*0000*/ 	.byte	0x04, 0x2f
        /*0002*/ 	.short	(.L_15 - .L_14)
	.align		4
.L_14:
        /*0004*/ 	.word	index@(_ZN7cutlass13device_kernelINS_4gemm6kernel13GemmUniversalIN4cute5tupleIJiiiiEEENS1_10collective13CollectiveMmaINS1_34MainloopSm90TmaGmmaWarpSpecializedILi4ENS5_IJNS4_1CILi1EEENSA_ILi2EEESB_EEENS1_32KernelTmaWarpSpecializedPingpongEEENS5_IJNSA_ILi64EEENSA_ILi256EEENSA_ILi32EEEEEEaNS5_IJlSB_lEEEaSK_NS4_8TiledMMAINS4_8MMA_AtomIJNS4_4SM904GMMA27MMA_64x256x32_S32S8S8_SS_TNEEEENS4_6LayoutINS5_IJSB_SB_SB_EEENS5_IJNSA_ILi0EEEST_ST_EEEEENS5_IJNS4_10UnderscoreESW_SW_EEEEENS4_23SM90_TMA_LOAD_MULTICASTENS4_14ComposedLayoutINS4_7SwizzleILi1ELi4ELi3EEENS4_18smem_ptr_flag_bitsILi8EEENSR_INS5_IJNSA_ILi8EEESI_EEENS5_IJSI_SB_EEEEEEEvNS4_8identityENS4_13SM90_TMA_LOADES19_vS1A_EENS_8epilogue10collective6detail29Sm90TmaWarpSpecializedAdapterINS1E_15DefaultEpilogueIaSK_SK_NS1D_6thread17LinearCombinationIaLi1EiiLNS1I_9ScaleType4KindE0ELNS_15FloatRoundStyleE2EaEENS1_15EpilogueDefaultEEEEEvvEEEEvNT_6ParamsE)
        /*0008*/ 	.word	0x000000a8


	//----- nvinfo : EIATTR_FRAME_SIZE
	.align		4
.L_15:
        /*000c*/ 	.byte	0x04, 0x11
        /*000e*/ 	.short	(.L_17 - .L_16)
	.align		4
.L_16:
        /*0010*/ 	.word	index@(_ZN7cutlass13device_kernelINS_4gemm6kernel13GemmUniversalIN4cute5tupleIJiiiiEEENS1_10collective13CollectiveMmaINS1_34MainloopSm90TmaGmmaWarpSpecializedILi4ENS5_IJNS4_1CILi1EEENSA_ILi2EEESB_EEENS1_32KernelTmaWarpSpecializedPingpongEEENS5_IJNSA_ILi64EEENSA_ILi256EEENSA_ILi32EEEEEEaNS5_IJlSB_lEEEaSK_NS4_8TiledMMAINS4_8MMA_AtomIJNS4_4SM904GMMA27MMA_64x256x32_S32S8S8_SS_TNEEEENS4_6LayoutINS5_IJSB_SB_SB_EEENS5_IJNSA_ILi0EEEST_ST_EEEEENS5_IJNS4_10UnderscoreESW_SW_EEEEENS4_23SM90_TMA_LOAD_MULTICASTENS4_14ComposedLayoutINS4_7SwizzleILi1ELi4ELi3EEENS4_18smem_ptr_flag_bitsILi8EEENSR_INS5_IJNSA_ILi8EEESI_EEENS5_IJSI_SB_EEEEEEEvNS4_8identityENS4_13SM90_TMA_LOADES19_vS1A_EENS_8epilogue10collective6detail29Sm90TmaWarpSpecializedAdapterINS1E_15DefaultEpilogueIaSK_SK_NS1D_6thread17LinearCombinationIaLi1EiiLNS1I_9ScaleType4KindE0ELNS_15FloatRoundStyleE2EaEENS1_15EpilogueDefaultEEEEEvvEEEEvNT_6ParamsE)
        /*0014*/ 	.word	0x00000000


	//----- nvinfo : EIATTR_MIN_STACK_SIZE
	.align		4
.L_17:
        /*0018*/ 	.byte	0x04, 0x12
        /*001a*/ 	.short	(.L_19 - .L_18)
	.align		4
.L_18:
        /*001c*/ 	.word	index@(_ZN7cutlass13device_kernelINS_4gemm6kernel13GemmUniversalIN4cute5tupleIJiiiiEEENS1_10collective13CollectiveMmaINS1_34MainloopSm90TmaGmmaWarpSpecializedILi4ENS5_IJNS4_1CILi1EEENSA_ILi2EEESB_EEENS1_32KernelTmaWarpSpecializedPingpongEEENS5_IJNSA_ILi64EEENSA_ILi256EEENSA_ILi32EEEEEEaNS5_IJlSB_lEEEaSK_NS4_8TiledMMAINS4_8MMA_AtomIJNS4_4SM904GMMA27MMA_64x256x32_S32S8S8_SS_TNEEEENS4_6LayoutINS5_IJSB_SB_SB_EEENS5_IJNSA_ILi0EEEST_ST_EEEEENS5_IJNS4_10UnderscoreESW_SW_EEEEENS4_23SM90_TMA_LOAD_MULTICASTENS4_14ComposedLayoutINS4_7SwizzleILi1ELi4ELi3EEENS4_18smem_ptr_flag_bitsILi8EEENSR_INS5_IJNSA_ILi8EEESI_EEENS5_IJSI_SB_EEEEEEEvNS4_8identityENS4_13SM90_TMA_LOADES19_vS1A_EENS_8epilogue10collective6detail29Sm90TmaWarpSpecializedAdapterINS1E_15DefaultEpilogueIaSK_SK_NS1D_6thread17LinearCombinationIaLi1EiiLNS1I_9ScaleType4KindE0ELNS_15FloatRoundStyleE2EaEENS1_15EpilogueDefaultEEEEEvvEEEEvNT_6ParamsE)
        /*0020*/ 	.word	0x00000000
.L_19:


//--------------------- .nv.compat                --------------------------
	.section	.nv.compat,"",@"SHT_CUDA_COMPAT_INFO"
	.align	4
        /*0000*/ 	.byte	0x02, 0x09, 0x01, 0x00, 0x02, 0x02, 0x04, 0x00, 0x02, 0x05, 0x05, 0x00, 0x03, 0x07, 0x01, 0x01
        /*0010*/ 	.byte	0x02, 0x03, 0x01, 0x00, 0x02, 0x06, 0x01, 0x00, 0x04, 0x0b, 0x08, 0x00, 0x00, 0x00, 0x00, 0x00
        /*0020*/ 	.byte	0x00, 0x00, 0x00, 0x00


//--------------------- .nv.info._ZN7cutlass13device_kernelINS_4gemm6kernel13GemmUniversalIN4cute5tupleIJiiiiEEENS1_10collective13CollectiveMmaINS1_34MainloopSm90TmaGmmaWarpSpecializedILi4ENS5_IJNS4_1CILi1EEENSA_ILi2EEESB_EEENS1_32KernelTmaWarpSpecializedPingpongEEENS5_IJNSA_ILi64EEENSA_ILi256EEENSA_ILi32EEEEEEaNS5_IJlSB_lEEEaSK_NS4_8TiledMMAINS4_8MMA_AtomIJNS4_4SM904GMMA27MMA_64x256x32_S32S8S8_SS_TNEEEENS4_6LayoutINS5_IJSB_SB_SB_EEENS5_IJNSA_ILi0EEEST_ST_EEEEENS5_IJNS4_10UnderscoreESW_SW_EEEEENS4_23SM90_TMA_LOAD_MULTICASTENS4_14ComposedLayoutINS4_7SwizzleILi1ELi4ELi3EEENS4_18smem_ptr_flag_bitsILi8EEENSR_INS5_IJNSA_ILi8EEESI_EEENS5_IJSI_SB_EEEEEEEvNS4_8identityENS4_13SM90_TMA_LOADES19_vS1A_EENS_8epilogue10collective6detail29Sm90TmaWarpSpecializedAdapterINS1E_15DefaultEpilogueIaSK_SK_NS1D_6thread17LinearCombinationIaLi1EiiLNS1I_9ScaleType4KindE0ELNS_15FloatRoundStyleE2EaEENS1_15EpilogueDefaultEEEEEvvEEEEvNT_6ParamsE --------------------------
	.section	.nv.info._ZN7cutlass13device_kernelINS_4gemm6kernel13GemmUniversalIN4cute5tupleIJiiiiEEENS1_10collective13CollectiveMmaINS1_34MainloopSm90TmaGmmaWarpSpecializedILi4ENS5_IJNS4_1CILi1EEENSA_ILi2EEESB_EEENS1_32KernelTmaWarpSpecializedPingpongEEENS5_IJNSA_ILi64EEENSA_ILi256EEENSA_ILi32EEEEEEaNS5_IJlSB_lEEEaSK_NS4_8TiledMMAINS4_8MMA_AtomIJNS4_4SM904GMMA27MMA_64x256x32_S32S8S8_SS_TNEEEENS4_6LayoutINS5_IJSB_SB_SB_EEENS5_IJNSA_ILi0EEEST_ST_EEEEENS5_IJNS4_10UnderscoreESW_SW_EEEEENS4_23SM90_TMA_LOAD_MULTICASTENS4_14ComposedLayoutINS4_7SwizzleILi1ELi4ELi3EEENS4_18smem_ptr_flag_bitsILi8EEENSR_INS5_IJNSA_ILi8EEESI_EEENS5_IJSI_SB_EEEEEEEvNS4_8identityENS4_13SM90_TMA_LOADES19_vS1A_EENS_8epilogue10collective6detail29Sm90TmaWarpSpecializedAdapterINS1E_15DefaultEpilogueIaSK_SK_NS1D_6thread17LinearCombinationIaLi1EiiLNS1I_9ScaleType4KindE0ELNS_15FloatRoundStyleE2EaEENS1_15EpilogueDefaultEEEEEvvEEEEvNT_6ParamsE,"",@"SHT_CUDA_INFO"
	.sectionflags	@""
	.align	4


	//----- nvinfo : EIATTR_CUDA_API_VERSION
	.align		4
        /*0000*/ 	.byte	0x04, 0x37
        /*0002*/ 	.short	(.L_21 - .L_20)
.L_20:
        /*0004*/ 	.word	0x00000082


	//----- nvinfo : EIATTR_KPARAM_INFO
	.align		4
.L_21:
        /*0008*/ 	.byte	0x04, 0x17
        /*000a*/ 	.short	(.L_23 - .L_22)
.L_22:
        /*000c*/ 	.word	0x00000000
        /*0010*/ 	.short	0x0000
        /*0012*/ 	.short	0x0070
        /*0014*/ 	.byte	0x00, 0xf0, 0x01, 0x10


	//----- nvinfo : EIATTR_SPARSE_MMA_MASK
	.align		4
.L_23:
        /*0018*/ 	.byte	0x03, 0x50
        /*001a*/ 	.short	0x0000


	//----- nvinfo : EIATTR_MAXREG_COUNT
	.align		4
        /*001c*/ 	.byte	0x03, 0x1b
        /*001e*/ 	.short	0x00a8


	//----- nvinfo : EIATTR_NUM_BARRIERS
	.align		4
        /*0020*/ 	.byte	0x02, 0x4c
        /*0022*/ 	.byte	0x01
	.zero		1


	//----- nvinfo : EIATTR_EXTERNS
	.align		4
        /*0024*/ 	.byte	0x04, 0x0f
        /*0026*/ 	.short	(.L_25 - .L_24)


	//   ....[0]....
	.align		4
.L_24:
        /*0028*/ 	.word	index@(__assertfail)


	//----- nvinfo : EIATTR_MERCURY_ISA_VERSION
	.align		4
.L_25:
        /*002c*/ 	.byte	0x03, 0x5f
        /*002e*/ 	.short	0x0101


	//----- nvinfo : EIATTR_INT_WARP_WIDE_INSTR_OFFSETS
	.align		4
        /*0030*/ 	.byte	0x04, 0x31
        /*0032*/ 	.short	(.L_27 - .L_26)


	//   ....[0]....
.L_26:
        /*0034*/ 	.word	0x00000590


	//   ....[1]....
        /*0038*/ 	.word	0x000005d0


	//   ....[2]....
        /*003c*/ 	.word	0x00000660


	//   ....[3]....
        /*0040*/ 	.word	0x00000690


	//   ....[4]....
        /*0044*/ 	.word	0x000006d0


	//   ....[5]....
        /*0048*/ 	.word	0x000006e0


	//   ....[6]....
        /*004c*/ 	.word	0x000007a0


	//   ....[7]....
        /*0050*/ 	.word	0x00000800


	//   ....[8]....
        /*0054*/ 	.word	0x00001e00


	//----- nvinfo : EIATTR_COOP_GROUP_MASK_REGIDS
	.align		4
.L_27:
        /*0058*/ 	.byte	0x04, 0x29
        /*005a*/ 	.short	(.L_29 - .L_28)


	//   ....[0]....
.L_28:
        /*005c*/ 	.word	0xffffffff


	//   ....[1]....
        /*0060*/ 	.word	0xffffffff


	//   ....[2]....
        /*0064*/ 	.word	0xffffffff


	//   ....[3]....
        /*0068*/ 	.word	0xffffffff


	//   ....[4]....
        /*006c*/ 	.word	0xffffffff


	//   ....[5]....
        /*0070*/ 	.word	0xffffffff


	//   ....[6]....
        /*0074*/ 	.word	0xffffffff


	//----- nvinfo : EIATTR_COOP_GROUP_INSTR_OFFSETS
	.align		4
.L_29:
        /*0078*/ 	.byte	0x04, 0x28
        /*007a*/ 	.short	(.L_31 - .L_30)


	//   ....[0]....
.L_30:
        /*007c*/ 	.word	0x00000060


	//   ....[1]....
        /*0080*/ 	.word	0x00000080


	//   ....[2]....
        /*0084*/ 	.word	0x00000180


	//   ....[3]....
        /*0088*/ 	.word	0x000003b0


	//   ....[4]....
        /*008c*/ 	.word	0x000003f0


	//   ....[5]....
        /*0090*/ 	.word	0x000004e0


	//   ....[6]....
        /*0094*/ 	.word	0x00000910


	//----- nvinfo : EIATTR_REG_RECONFIG
	.align		4
.L_31:
        /*0098*/ 	.byte	0x01, 0x54
	.zero		2


	//----- nvinfo : EIATTR_SYSCALL_OFFSETS
	.align		4
        /*009c*/ 	.byte	0x04, 0x46
        /*009e*/ 	.short	(.L_33 - .L_32)


	//   ....[0]....
.L_32:
        /*00a0*/ 	.word	0x00001860


	//----- nvinfo : EIATTR_MBARRIER_INSTR_OFFSETS
	.align		4
.L_33:
        /*00a4*/ 	.byte	0x04, 0x39
        /*00a6*/ 	.short	(.L_35 - .L_34)


	//   ....[0]....
.L_34:
        /*00a8*/ 	.word	0x00000320
        /*00ac*/ 	.word	0x000000ff
        /*00b0*/ 	.word	0x00000000
        /*00b4*/ 	.short	0x0100
        /*00b6*/ 	.byte	0x07
	.zero		1


	//   ....[1]....
        /*00b8*/ 	.word	0x00000330
        /*00bc*/ 	.word	0x000000ff
        /*00c0*/ 	.word	0x00000020
        /*00c4*/ 	.short	0x0100
        /*00c6*/ 	.byte	0x07
	.zero		1


	//   ....[2]....
        /*00c8*/ 	.word	0x00000340
        /*00cc*/ 	.word	0x000000ff
        /*00d0*/ 	.word	0x00000008
        /*00d4*/ 	.short	0x0100
        /*00d6*/ 	.byte	0x07
	.zero		1


	//   ....[3]....
        /*00d8*/ 	.word	0x00000350
        /*00dc*/ 	.word	0x000000ff
        /*00e0*/ 	.word	0x00000028
        /*00e4*/ 	.short	0x0100
        /*00e6*/ 	.byte	0x07
	.zero		1


	//   ....[4]....
        /*00e8*/ 	.word	0x00000360
        /*00ec*/ 	.word	0x000000ff
        /*00f0*/ 	.word	0x00000010
        /*00f4*/ 	.short	0x0100
        /*00f6*/ 	.byte	0x07
	.zero		1


	//   ....[5]....
        /*00f8*/ 	.word	0x00000370
        /*00fc*/ 	.word	0x000000ff
        /*0100*/ 	.word	0x00000030
        /*0104*/ 	.short	0x0100
        /*0106*/ 	.byte	0x07
	.zero		1


	//   ....[6]....
        /*0108*/ 	.word	0x00000380
        /*010c*/ 	.word	0x000000ff
        /*0110*/ 	.word	0x00000018
        /*0114*/ 	.short	0x0100
        /*0116*/ 	.byte	0x07
	.zero		1


	//   ....[7]....
        /*0118*/ 	.word	0x00000390
        /*011c*/ 	.word	0x000000ff
        /*0120*/ 	.word	0x00000038
        /*0124*/ 	.short	0x0100
        /*0126*/ 	.byte	0x07
	.zero		1


	//   ....[8]....
        /*0128*/ 	.word	0x000007e0
        /*012c*/ 	.word	0x000000ff
        /*0130*/ 	.word	0x00000070
        /*0134*/ 	.short	0x0100
        /*0136*/ 	.byte	0x0d
	.zero		1


	//   ....[9]....
        /*0138*/ 	.word	0x00000820
        /*013c*/ 	.word	0x000000ff
        /*0140*/ 	.word	0x00000078
        /*0144*/ 	.short	0x0100
        /*0146*/ 	.byte	0x0d
	.zero		1


	//   ....[10]....
        /*0148*/ 	.word	0x00000850
        /*014c*/ 	.word	0x000000ff
        /*0150*/ 	.word	0x00000050
        /*0154*/ 	.short	0x0100
        /*0156*/ 	.byte	0x10
	.zero		1


	//   ....[11]....
        /*0158*/ 	.word	0x000008a0
        /*015c*/ 	.word	0x000000ff
        /*0160*/ 	.word	0x00000058
        /*0164*/ 	.short	0x0100
        /*0166*/ 	.byte	0x10
	.zero		1


	//   ....[12]....
        /*0168*/ 	.word	0x000008b0
        /*016c*/ 	.word	0x000000ff
        /*0170*/ 	.word	0x00000060
        /*0174*/ 	.short	0x0100
        /*0176*/ 	.byte	0x10
	.zero		1


	//   ....[13]....
        /*0178*/ 	.word	0x000008c0
        /*017c*/ 	.word	0x000000ff
        /*0180*/ 	.word	0x00000068
        /*0184*/ 	.short	0x0100
        /*0186*/ 	.byte	0x10
	.zero		1


	//   ....[14]....
        /*0188*/ 	.word	0x00001740
        /*018c*/ 	.word	0x0000009c
        /*0190*/ 	.word	0x00000000
        /*0194*/ 	.short	0x010a
        /*0196*/ 	.byte	0x2d
	.zero		1


	//   ....[15]....
        /*0198*/ 	.word	0x00001900
        /*019c*/ 	.word	0x00000003
        /*01a0*/ 	.word	0x00000000
        /*01a4*/ 	.short	0x010a
        /*01a6*/ 	.byte	0x3f
	.zero		1


	//   ....[16]....
        /*01a8*/ 	.word	0x00001960
        /*01ac*/ 	.word	0x00000003
        /*01b0*/ 	.word	0x00000000
        /*01b4*/ 	.short	0x010a
        /*01b6*/ 	.byte	0x3f
	.zero		1


	//   ....[17]....
        /*01b8*/ 	.word	0x00001b50
        /*01bc*/ 	.word	0x000000ff
        /*01c0*/ 	.word	0x00000000
        /*01c4*/ 	.short	0x010a
        /*01c6*/ 	.byte	0x04
	.zero		1


	//   ....[18]....
        /*01c8*/ 	.word	0x00001b90
        /*01cc*/ 	.word	0x000000ff
        /*01d0*/ 	.word	0x00000000
        /*01d4*/ 	.short	0x010a
        /*01d6*/ 	.byte	0x04
	.zero		1


	//   ....[19]....
        /*01d8*/ 	.word	0x00001c90
        /*01dc*/ 	.word	0x00000005
        /*01e0*/ 	.word	0x00000000
        /*01e4*/ 	.short	0x0101
        /*01e6*/ 	.byte	0x3f
	.zero		1


	//   ....[20]....
        /*01e8*/ 	.word	0x00001d90
        /*01ec*/ 	.word	0x0000009d
        /*01f0*/ 	.word	0x00000000
        /*01f4*/ 	.short	0x0101
        /*01f6*/ 	.byte	0x31
	.zero		1


	//   ....[21]....
        /*01f8*/ 	.word	0x00001e80
        /*01fc*/ 	.word	0x00000003
        /*0200*/ 	.word	0x00000000
        /*0204*/ 	.short	0x0101
        /*0206*/ 	.byte	0x3f
	.zero		1


	//   ....[22]....
        /*0208*/ 	.word	0x00001f40
        /*020c*/ 	.word	0x0000009c
        /*0210*/ 	.word	0x00000010
        /*0214*/ 	.short	0x010a
        /*0216*/ 	.byte	0x2d
	.zero		1


	//   ....[23]....
        /*0218*/ 	.word	0x000083a0
        /*021c*/ 	.word	0x000000a0
        /*0220*/ 	.word	0x00000000
        /*0224*/ 	.short	0x0101
        /*0226*/ 	.byte	0x31
	.zero		1


	//   ....[24]....
        /*0228*/ 	.word	0x00008dd0
        /*022c*/ 	.word	0x0000000e
        /*0230*/ 	.word	0x00000020
        /*0234*/ 	.short	0x010a
        /*0236*/ 	.byte	0x3f
	.zero		1


	//   ....[25]....
        /*0238*/ 	.word	0x000091c0
        /*023c*/ 	.word	0x00000003
        /*0240*/ 	.word	0x00000078
        /*0244*/ 	.short	0x0101
        /*0246*/ 	.byte	0x3f
	.zero		1


	//   ....[26]....
        /*0248*/ 	.word	0x00009920
        /*024c*/ 	.word	0x00000007
        /*0250*/ 	.word	0x00000000
        /*0254*/ 	.short	0x010a
        /*0256*/ 	.byte	0x3f
	.zero		1


	//   ....[27]....
        /*0258*/ 	.word	0x000099a0
        /*025c*/ 	.word	0x00000009
        /*0260*/ 	.word	0x00000000
        /*0264*/ 	.short	0x010a
        /*0266*/ 	.byte	0x3f
	.zero		1


	//   ....[28]....
        /*0268*/ 	.word	0x00009a30
        /*026c*/ 	.word	0x00000006
        /*0270*/ 	.word	0x00000000
        /*0274*/ 	.short	0x010a
        /*0276*/ 	.byte	0x3f
	.zero		1


	//   ....[29]....
        /*0278*/ 	.word	0x00009ac0
        /*027c*/ 	.word	0x00000003
        /*0280*/ 	.word	0x00000000
        /*0284*/ 	.short	0x010a
        /*0286*/ 	.byte	0x3f
	.zero		1


	//   ....[30]....
        /*0288*/ 	.word	0x00009b20
        /*028c*/ 	.word	0x0000009f
        /*0290*/ 	.word	0x00000000
        /*0294*/ 	.short	0x010a
        /*0296*/ 	.byte	0x3f
	.zero		1


	//   ....[31]....
        /*0298*/ 	.word	0x00009b70
        /*029c*/ 	.word	0x00000003
        /*02a0*/ 	.word	0x00000000
        /*02a4*/ 	.short	0x010a
        /*02a6*/ 	.byte	0x3f
	.zero		1


	//   ....[32]....
        /*02a8*/ 	.word	0x00009bd0
        /*02ac*/ 	.word	0x00000005
        /*02b0*/ 	.word	0x00000000
        /*02b4*/ 	.short	0x010a
        /*02b6*/ 	.byte	0x3f
	.zero		1


	//   ....[33]....
        /*02b8*/ 	.word	0x00009c20
        /*02bc*/ 	.word	0x0000009f
        /*02c0*/ 	.word	0x00000010
        /*02c4*/ 	.short	0x010a
        /*02c6*/ 	.byte	0x3f
	.zero		1


	//   ....[34]....
        /*02c8*/ 	.word	0x00009cf0
        /*02cc*/ 	.word	0x0000000e
        /*02d0*/ 	.word	0x00000020
        /*02d4*/ 	.short	0x010a
        /*02d6*/ 	.byte	0x3f
	.zero		1


	//   ....[35]....
        /*02d8*/ 	.word	0x00009dc0
        /*02dc*/ 	.word	0x00000007
        /*02e0*/ 	.word	0x00000000
        /*02e4*/ 	.short	0x010a
        /*02e6*/ 	.byte	0x3f
	.zero		1


	//   ....[36]....
        /*02e8*/ 	.word	0x00009e10
        /*02ec*/ 	.word	0x00000009
        /*02f0*/ 	.word	0x00000000
        /*02f4*/ 	.short	0x010a
        /*02f6*/ 	.byte	0x3f
	.zero		1


	//   ....[37]....
        /*02f8*/ 	.word	0x00009e60
        /*02fc*/ 	.word	0x00000006
        /*0300*/ 	.word	0x00000000
        /*0304*/ 	.short	0x010a
        /*0306*/ 	.byte	0x3f
	.zero		1


	//----- nvinfo : EIATTR_NUM_MBARRIERS
	.align		4
.L_35:
        /*0308*/ 	.byte	0x03, 0x38
        /*030a*/ 	.short	0x000e


	//----- nvinfo : EIATTR_EXIT_INSTR_OFFSETS
	.align		4
        /*030c*/ 	.byte	0x04, 0x1c
        /*030e*/ 	.short	(.L_37 - .L_36)


	//   ....[0]....
.L_36:
        /*0310*/ 	.word	0x00001420


	//   ....[1]....
        /*0314*/ 	.word	0x00001480


	//   ....[2]....
        /*0318*/ 	.word	0x00008ab0


	//   ....[3]....
        /*031c*/ 	.word	0x00008ae0


	//   ....[4]....
        /*0320*/ 	.word	0x00009b10


	//----- nvinfo : EIATTR_MAX_THREADS
	.align		4
.L_37:
        /*0324*/ 	.byte	0x04, 0x05
        /*0326*/ 	.short	(.L_39 - .L_38)
.L_38:
        /*0328*/ 	.word	0x00000180
        /*032c*/ 	.word	0x00000001
        /*0330*/ 	.word	0x00000001


	//----- nvinfo : EIATTR_CRS_STACK_SIZE
	.align		4
.L_39:
        /*0334*/ 	.byte	0x04, 0x1e
        /*0336*/ 	.short	(.L_41 - .L_40)
.L_40:
        /*0338*/ 	.word	0x00000000


	//----- nvinfo : EIATTR_CBANK_PARAM_SIZE
	.align		4
.L_41:
        /*033c*/ 	.byte	0x03, 0x19
        /*033e*/ 	.short	0x0470


	//----- nvinfo : EIATTR_PARAM_CBANK
	.align		4
        /*0340*/ 	.byte	0x04, 0x0a
        /*0342*/ 	.short	(.L_43 - .L_42)
	.align		4
.L_42:
        /*0344*/ 	.word	index@(.nv.constant0._ZN7cutlass13device_kernelINS_4gemm6kernel13GemmUniversalIN4cute5tupleIJiiiiEEENS1_10collective13CollectiveMmaINS1_34MainloopSm90TmaGmmaWarpSpecializedILi4ENS5_IJNS4_1CILi1EEENSA_ILi2EEESB_EEENS1_32KernelTmaWarpSpecializedPingpongEEENS5_IJNSA_ILi64EEENSA_ILi256EEENSA_ILi32EEEEEEaNS5_IJlSB_lEEEaSK_NS4_8TiledMMAINS4_8MMA_AtomIJNS4_4SM904GMMA27MMA_64x256x32_S32S8S8_SS_TNEEEENS4_6LayoutINS5_IJSB_SB_SB_EEENS5_IJNSA_ILi0EEEST_ST_EEEEENS5_IJNS4_10UnderscoreESW_SW_EEEEENS4_23SM90_TMA_LOAD_MULTICASTENS4_14ComposedLayoutINS4_7SwizzleILi1ELi4ELi3EEENS4_18smem_ptr_flag_bitsILi8EEENSR_INS5_IJNSA_ILi8EEESI_EEENS5_IJSI_SB_EEEEEEEvNS4_8identityENS4_13SM90_TMA_LOADES19_vS1A_EENS_8epilogue10collective6detail29Sm90TmaWarpSpecializedAdapterINS1E_15DefaultEpilogueIaSK_SK_NS1D_6thread17LinearCombinationIaLi1EiiLNS1I_9ScaleType4KindE0ELNS_15FloatRoundStyleE2EaEENS1_15EpilogueDefaultEEEEEvvEEEEvNT_6ParamsE)
        /*0348*/ 	.short	0x0210
        /*034a*/ 	.short	0x0470


	//----- nvinfo : EIATTR_SW_WAR
	.align		4
.L_43:
        /*034c*/ 	.byte	0x04, 0x36
        /*034e*/ 	.short	(.L_45 - .L_44)
.L_44:
        /*0350*/ 	.word	0x00000008
.L_45:


//--------------------- .nv.callgraph             --------------------------
	.section	.nv.callgraph,"",@"SHT_CUDA_CALLGRAPH"
	.align	4
	.sectionentsize	8
	.align		4
        /*0000*/ 	.word	0x00000000
	.align		4
        /*0004*/ 	.word	0xffffffff
	.align		4
        /*0008*/ 	.word	index@(_ZN7cutlass13device_kernelINS_4gemm6kernel13GemmUniversalIN4cute5tupleIJiiiiEEENS1_10collective13CollectiveMmaINS1_34MainloopSm90TmaGmmaWarpSpecializedILi4ENS5_IJNS4_1CILi1EEENSA_ILi2EEESB_EEENS1_32KernelTmaWarpSpecializedPingpongEEENS5_IJNSA_ILi64EEENSA_ILi256EEENSA_ILi32EEEEEEaNS5_IJlSB_lEEEaSK_NS4_8TiledMMAINS4_8MMA_AtomIJNS4_4SM904GMMA27MMA_64x256x32_S32S8S8_SS_TNEEEENS4_6LayoutINS5_IJSB_SB_SB_EEENS5_IJNSA_ILi0EEEST_ST_EEEEENS5_IJNS4_10UnderscoreESW_SW_EEEEENS4_23SM90_TMA_LOAD_MULTICASTENS4_14ComposedLayoutINS4_7SwizzleILi1ELi4ELi3EEENS4_18smem_ptr_flag_bitsILi8EEENSR_INS5_IJNSA_ILi8EEESI_EEENS5_IJSI_SB_EEEEEEEvNS4_8identityENS4_13SM90_TMA_LOADES19_vS1A_EENS_8epilogue10collective6detail29Sm90TmaWarpSpecializedAdapterINS1E_15DefaultEpilogueIaSK_SK_NS1D_6thread17LinearCombinationIaLi1EiiLNS1I_9ScaleType4KindE0ELNS_15FloatRoundStyleE2EaEENS1_15EpilogueDefaultEEEEEvvEEEEvNT_6ParamsE)
	.align		4
        /*000c*/ 	.word	index@(__assertfail)
	.align		4
        /*0010*/ 	.word	0x00000000
	.align		4
        /*0014*/ 	.word	0xfffffffe
	.align		4
        /*0018*/ 	.word	0x00000000
	.align		4
        /*001c*/ 	.word	0xfffffffd
	.align		4
        /*0020*/ 	.word	0x00000000
	.align		4
        /*0024*/ 	.word	0xfffffffc


//--------------------- .nv.constant4             --------------------------
	.section	.nv.constant4,"a",@progbits
	.align	8
	.align		8
.nv.constant4:
        /*0000*/ 	.dword	__assertfail
	.align		8
        /*0008*/ 	.dword	__unnamed_1
	.align		8
        /*0010*/ 	.dword	_ZN39_INTERNAL_34be4c02_4_k_cu_9b5b0fa9_45114cuda3std3__45__cpo5beginE
	.align		8
        /*0018*/ 	.dword	_ZN39_INTERNAL_34be4c02_4_k_cu_9b5b0fa9_45114cuda3std3__45__cpo3endE
	.align		8
        /*0020*/ 	.dword	_ZN39_INTERNAL_34be4c02_4_k_cu_9b5b0fa9_45114cuda3std3__45__cpo6cbeginE
	.align		8
        /*0028*/ 	.dword	_ZN39_INTERNAL_34be4c02_4_k_cu_9b5b0fa9_45114cuda3std3__45__cpo4cendE
	.align		8
        /*0030*/ 	.dword	_ZN39_INTERNAL_34be4c02_4_k_cu_9b5b0fa9_45114cuda3std3__441_GLOBAL__N__34be4c02_4_k_cu_9b5b0fa9_45116ignoreE
	.align		8
        /*0038*/ 	.dword	_ZN39_INTERNAL_34be4c02_4_k_cu_9b5b0fa9_45114cuda3std3__419piecewise_constructE
	.align		8
        /*0040*/ 	.dword	_ZN39_INTERNAL_34be4c02_4_k_cu_9b5b0fa9_45114cuda3std3__48in_placeE
	.align		8
        /*0048*/ 	.dword	_ZN39_INTERNAL_34be4c02_4_k_cu_9b5b0fa9_45114cuda3std6ranges3__45__cpo4swapE
	.align		8
        /*0050*/ 	.dword	_ZN39_INTERNAL_34be4c02_4_k_cu_9b5b0fa9_45114cuda3std6ranges3__45__cpo9iter_moveE
	.align		8
        /*0058*/ 	.dword	_ZN39_INTERNAL_34be4c02_4_k_cu_9b5b0fa9_45114cute7productE
	.align		8
        /*0060*/ 	.dword	_ZN39_INTERNAL_34be4c02_4_k_cu_9b5b0fa9_45114cute1_E
	.align		8
        /*0068*/ 	.dword	$str$22
	.align		8
        /*0070*/ 	.dword	$str$23


//--------------------- .text._ZN7cutlass13device_kernelINS_4gemm6kernel13GemmUniversalIN4cute5tupleIJiiiiEEENS1_10collective13CollectiveMmaINS1_34MainloopSm90TmaGmmaWarpSpecializedILi4ENS5_IJNS4_1CILi1EEENSA_ILi2EEESB_EEENS1_32KernelTmaWarpSpecializedPingpongEEENS5_IJNSA_ILi64EEENSA_ILi256EEENSA_ILi32EEEEEEaNS5_IJlSB_lEEEaSK_NS4_8TiledMMAINS4_8MMA_AtomIJNS4_4SM904GMMA27MMA_64x256x32_S32S8S8_SS_TNEEEENS4_6LayoutINS5_IJSB_SB_SB_EEENS5_IJNSA_ILi0EEEST_ST_EEEEENS5_IJNS4_10UnderscoreESW_SW_EEEEENS4_23SM90_TMA_LOAD_MULTICASTENS4_14ComposedLayoutINS4_7SwizzleILi1ELi4ELi3EEENS4_18smem_ptr_flag_bitsILi8EEENSR_INS5_IJNSA_ILi8EEESI_EEENS5_IJSI_SB_EEEEEEEvNS4_8identityENS4_13SM90_TMA_LOADES19_vS1A_EENS_8epilogue10collective6detail29Sm90TmaWarpSpecializedAdapterINS1E_15DefaultEpilogueIaSK_SK_NS1D_6thread17LinearCombinationIaLi1EiiLNS1I_9ScaleType4KindE0ELNS_15FloatRoundStyleE2EaEENS1_15EpilogueDefaultEEEEEvvEEEEvNT_6ParamsE --------------------------
	.section	.text._ZN7cutlass13device_kernelINS_4gemm6kernel13GemmUniversalIN4cute5tupleIJiiiiEEENS1_10collective13CollectiveMmaINS1_34MainloopSm90TmaGmmaWarpSpecializedILi4ENS5_IJNS4_1CILi1EEENSA_ILi2EEESB_EEENS1_32KernelTmaWarpSpecializedPingpongEEENS5_IJNSA_ILi64EEENSA_ILi256EEENSA_ILi32EEEEEEaNS5_IJlSB_lEEEaSK_NS4_8TiledMMAINS4_8MMA_AtomIJNS4_4SM904GMMA27MMA_64x256x32_S32S8S8_SS_TNEEEENS4_6LayoutINS5_IJSB_SB_SB_EEENS5_IJNSA_ILi0EEEST_ST_EEEEENS5_IJNS4_10UnderscoreESW_SW_EEEEENS4_23SM90_TMA_LOAD_MULTICASTENS4_14ComposedLayoutINS4_7SwizzleILi1ELi4ELi3EEENS4_18smem_ptr_flag_bitsILi8EEENSR_INS5_IJNSA_ILi8EEESI_EEENS5_IJSI_SB_EEEEEEEvNS4_8identityENS4_13SM90_TMA_LOADES19_vS1A_EENS_8epilogue10collective6detail29Sm90TmaWarpSpecializedAdapterINS1E_15DefaultEpilogueIaSK_SK_NS1D_6thread17LinearCombinationIaLi1EiiLNS1I_9ScaleType4KindE0ELNS_15FloatRoundStyleE2EaEENS1_15EpilogueDefaultEEEEEvvEEEEvNT_6ParamsE,"ax",@progbits
	.align	128
.text._ZN7cutlass13device_kernelINS_4gemm6kernel13GemmUniversalIN4cute5tupleIJiiiiEEENS1_10collective13CollectiveMmaINS1_34MainloopSm90TmaGmmaWarpSpecializedILi4ENS5_IJNS4_1CILi1EEENSA_ILi2EEESB_EEENS1_32KernelTmaWarpSpecializedPingpongEEENS5_IJNSA_ILi64EEENSA_ILi256EEENSA_ILi32EEEEEEaNS5_IJlSB_lEEEaSK_NS4_8TiledMMAINS4_8MMA_AtomIJNS4_4SM904GMMA27MMA_64x256x32_S32S8S8_SS_TNEEEENS4_6LayoutINS5_IJSB_SB_SB_EEENS5_IJNSA_ILi0EEEST_ST_EEEEENS5_IJNS4_10UnderscoreESW_SW_EEEEENS4_23SM90_TMA_LOAD_MULTICASTENS4_14ComposedLayoutINS4_7SwizzleILi1ELi4ELi3EEENS4_18smem_ptr_flag_bitsILi8EEENSR_INS5_IJNSA_ILi8EEESI_EEENS5_IJSI_SB_EEEEEEEvNS4_8identityENS4_13SM90_TMA_LOADES19_vS1A_EENS_8epilogue10collective6detail29Sm90TmaWarpSpecializedAdapterINS1E_15DefaultEpilogueIaSK_SK_NS1D_6thread17LinearCombinationIaLi1EiiLNS1I_9ScaleType4KindE0ELNS_15FloatRoundStyleE2EaEENS1_15EpilogueDefaultEEEEEvvEEEEvNT_6ParamsE:
        .type           _ZN7cutlass13device_kernelINS_4gemm6kernel13GemmUniversalIN4cute5tupleIJiiiiEEENS1_10collective13CollectiveMmaINS1_34MainloopSm90TmaGmmaWarpSpecializedILi4ENS5_IJNS4_1CILi1EEENSA_ILi2EEESB_EEENS1_32KernelTmaWarpSpecializedPingpongEEENS5_IJNSA_ILi64EEENSA_ILi256EEENSA_ILi32EEEEEEaNS5_IJlSB_lEEEaSK_NS4_8TiledMMAINS4_8MMA_AtomIJNS4_4SM904GMMA27MMA_64x256x32_S32S8S8_SS_TNEEEENS4_6LayoutINS5_IJSB_SB_SB_EEENS5_IJNSA_ILi0EEEST_ST_EEEEENS5_IJNS4_10UnderscoreESW_SW_EEEEENS4_23SM90_TMA_LOAD_MULTICASTENS4_14ComposedLayoutINS4_7SwizzleILi1ELi4ELi3EEENS4_18smem_ptr_flag_bitsILi8EEENSR_INS5_IJNSA_ILi8EEESI_EEENS5_IJSI_SB_EEEEEEEvNS4_8identityENS4_13SM90_TMA_LOADES19_vS1A_EENS_8epilogue10collective6detail29Sm90TmaWarpSpecializedAdapterINS1E_15DefaultEpilogueIaSK_SK_NS1D_6thread17LinearCombinationIaLi1EiiLNS1I_9ScaleType4KindE0ELNS_15FloatRoundStyleE2EaEENS1_15EpilogueDefaultEEEEEvvEEEEvNT_6ParamsE,@function
        .size           _ZN7cutlass13device_kernelINS_4gemm6kernel13GemmUniversalIN4cute5tupleIJiiiiEEENS1_10collective13CollectiveMmaINS1_34MainloopSm90TmaGmmaWarpSpecializedILi4ENS5_IJNS4_1CILi1EEENSA_ILi2EEESB_EEENS1_32KernelTmaWarpSpecializedPingpongEEENS5_IJNSA_ILi64EEENSA_ILi256EEENSA_ILi32EEEEEEaNS5_IJlSB_lEEEaSK_NS4_8TiledMMAINS4_8MMA_AtomIJNS4_4SM904GMMA27MMA_64x256x32_S32S8S8_SS_TNEEEENS4_6LayoutINS5_IJSB_SB_SB_EEENS5_IJNSA_ILi0EEEST_ST_EEEEENS5_IJNS4_10UnderscoreESW_SW_EEEEENS4_23SM90_TMA_LOAD_MULTICASTENS4_14ComposedLayoutINS4_7SwizzleILi1ELi4ELi3EEENS4_18smem_ptr_flag_bitsILi8EEENSR_INS5_IJNSA_ILi8EEESI_EEENS5_IJSI_SB_EEEEEEEvNS4_8identityENS4_13SM90_TMA_LOADES19_vS1A_EENS_8epilogue10collective6detail29Sm90TmaWarpSpecializedAdapterINS1E_15DefaultEpilogueIaSK_SK_NS1D_6thread17LinearCombinationIaLi1EiiLNS1I_9ScaleType4KindE0ELNS_15FloatRoundStyleE2EaEENS1_15EpilogueDefaultEEEEEvvEEEEvNT_6ParamsE,(.L_x_332 - _ZN7cutlass13device_kernelINS_4gemm6kernel13GemmUniversalIN4cute5tupleIJiiiiEEENS1_10collective13CollectiveMmaINS1_34MainloopSm90TmaGmmaWarpSpecializedILi4ENS5_IJNS4_1CILi1EEENSA_ILi2EEESB_EEENS1_32KernelTmaWarpSpecializedPingpongEEENS5_IJNSA_ILi64EEENSA_ILi256EEENSA_ILi32EEEEEEaNS5_IJlSB_lEEEaSK_NS4_8TiledMMAINS4_8MMA_AtomIJNS4_4SM904GMMA27MMA_64x256x32_S32S8S8_SS_TNEEEENS4_6LayoutINS5_IJSB_SB_SB_EEENS5_IJNSA_ILi0EEEST_ST_EEEEENS5_IJNS4_10UnderscoreESW_SW_EEEEENS4_23SM90_TMA_LOAD_MULTICASTENS4_14ComposedLayoutINS4_7SwizzleILi1ELi4ELi3EEENS4_18smem_ptr_flag_bitsILi8EEENSR_INS5_IJNSA_ILi8EEESI_EEENS5_IJSI_SB_EEEEEEEvNS4_8identityENS4_13SM90_TMA_LOADES19_vS1A_EENS_8epilogue10collective6detail29Sm90TmaWarpSpecializedAdapterINS1E_15DefaultEpilogueIaSK_SK_NS1D_6thread17LinearCombinationIaLi1EiiLNS1I_9ScaleType4KindE0ELNS_15FloatRoundStyleE2EaEENS1_15EpilogueDefaultEEEEEvvEEEEvNT_6ParamsE)
        .other          _ZN7cutlass13device_kernelINS_4gemm6kernel13GemmUniversalIN4cute5tupleIJiiiiEEENS1_10collective13CollectiveMmaINS1_34MainloopSm90TmaGmmaWarpSpecializedILi4ENS5_IJNS4_1CILi1EEENSA_ILi2EEESB_EEENS1_32KernelTmaWarpSpecializedPingpongEEENS5_IJNSA_ILi64EEENSA_ILi256EEENSA_ILi32EEEEEEaNS5_IJlSB_lEEEaSK_NS4_8TiledMMAINS4_8MMA_AtomIJNS4_4SM904GMMA27MMA_64x256x32_S32S8S8_SS_TNEEEENS4_6LayoutINS5_IJSB_SB_SB_EEENS5_IJNSA_ILi0EEEST_ST_EEEEENS5_IJNS4_10UnderscoreESW_SW_EEEEENS4_23SM90_TMA_LOAD_MULTICASTENS4_14ComposedLayoutINS4_7SwizzleILi1ELi4ELi3EEENS4_18smem_ptr_flag_bitsILi8EEENSR_INS5_IJNSA_ILi8EEESI_EEENS5_IJSI_SB_EEEEEEEvNS4_8identityENS4_13SM90_TMA_LOADES19_vS1A_EENS_8epilogue10collective6detail29Sm90TmaWarpSpecializedAdapterINS1E_15DefaultEpilogueIaSK_SK_NS1D_6thread17LinearCombinationIaLi1EiiLNS1I_9ScaleType4KindE0ELNS_15FloatRoundStyleE2EaEENS1_15EpilogueDefaultEEEEEvvEEEEvNT_6ParamsE,@"STO_CUDA_ENTRY STV_DEFAULT"
_ZN7cutlass13device_kernelINS_4gemm6kernel13GemmUniversalIN4cute5tupleIJiiiiEEENS1_10collective13CollectiveMmaINS1_34MainloopSm90TmaGmmaWarpSpecializedILi4ENS5_IJNS4_1CILi1EEENSA_ILi2EEESB_EEENS1_32KernelTmaWarpSpecializedPingpongEEENS5_IJNSA_ILi64EEENSA_ILi256EEENSA_ILi32EEEEEEaNS5_IJlSB_lEEEaSK_NS4_8TiledMMAINS4_8MMA_AtomIJNS4_4SM904GMMA27MMA_64x256x32_S32S8S8_SS_TNEEEENS4_6LayoutINS5_IJSB_SB_SB_EEENS5_IJNSA_ILi0EEEST_ST_EEEEENS5_IJNS4_10UnderscoreESW_SW_EEEEENS4_23SM90_TMA_LOAD_MULTICASTENS4_14ComposedLayoutINS4_7SwizzleILi1ELi4ELi3EEENS4_18smem_ptr_flag_bitsILi8EEENSR_INS5_IJNSA_ILi8EEESI_EEENS5_IJSI_SB_EEEEEEEvNS4_8identityENS4_13SM90_TMA_LOADES19_vS1A_EENS_8epilogue10collective6detail29Sm90TmaWarpSpecializedAdapterINS1E_15DefaultEpilogueIaSK_SK_NS1D_6thread17LinearCombinationIaLi1EiiLNS1I_9ScaleType4KindE0ELNS_15FloatRoundStyleE2EaEENS1_15EpilogueDefaultEEEEEvvEEEEvNT_6ParamsE:
[----:B------:R-:W0:Y:S01]  /*0000*/  LDC R1, c[0x0][0x28] ;  /* 0x00000a00ff017b82 */ /* 0x000e220000000800 */
[----:B------:R-:W1:Y:S01]  /*0010*/  S2R R3, SR_TID.X ;  /* 0x0000000000037919 */ /* 0x000e620000002100 */
[----:B------:R-:W-:Y:S01]  /*0020*/  ELECT P0, URZ, PT ;  /* 0x00000000003f782f */ /* 0x000fe20003800000 */
[----:B------:R-:W-:Y:S01]  /*0030*/  BSSY B0, `(.L_x_0) ;  /* 0x0000014000007945 */ /* 0x000fe20003800000 */
[--C-:B-1----:R-:W-:Y:S02]  /*0040*/  SHF.R.U32.HI R0, RZ, 0x5, R3.reuse ;  /* 0x00000005ff007819 */ /* 0x102fe40000011603 */
[----:B------:R-:W-:-:S03]  /*0050*/  SHF.R.U32.HI R5, RZ, 0x7, R3 ;  /* 0x00000007ff057819 */ /* 0x000fc60000011603 */
[----:B------:R-:W1:Y:S02]  /*0060*/  SHFL.IDX PT, R2, R0, RZ, 0x1f ;  /* 0x00001fff00027589 */ /* 0x000e6400000e0000 */
[----:B-1----:R-:W-:Y:S02]  /*0070*/  R2UR UR6, R2 ;  /* 0x00000000020672ca */ /* 0x002fe400000e0000 */
[----:B------:R1:W2:Y:S11]  /*0080*/  SHFL.IDX PT, R2, R5, RZ, 0x1f ;  /* 0x00001fff05027589 */ /* 0x0002b600000e0000 */
[----:B------:R-:W-:-:S02]  /*0090*/  USHF.R.S32.HI UR4, URZ, 0x1f, UR6 ;  /* 0x0000001f3f047899 */ /* 0x000fc40008011406 */
[----:B------:R-:W-:Y:S02]  /*00a0*/  ISETP.NE.OR P0, PT, RZ, UR6, !P0 ;  /* 0x00000006ff007c0c */ /* 0x000fe4000c705670 */
[----:B------:R-:W-:-:S04]  /*00b0*/  ULEA.HI UR4, UR4, UR6, URZ, 0x2 ;  /* 0x0000000604047291 */ /* 0x000fc8000f8f103f */
[----:B------:R-:W-:-:S04]  /*00c0*/  ULOP3.LUT UR4, UR4, 0xfffffffc, URZ, 0xc0, !UPT ;  /* 0xfffffffc04047892 */ /* 0x000fc8000f8ec03f */
[----:B------:R-:W-:-:S03]  /*00d0*/  UIADD3 UR6, UR6, -UR4, URZ ;  /* 0x8000000406067290 */ /* 0x000fc6000fffe03f */
[----:B012---:R-:W-:Y:S09]  /*00e0*/  @P0 BRA `(.L_x_1) ;  /* 0x0000000000200947 */ /* 0x007ff20003800000 */
[----:B------:R-:W-:Y:S02]  /*00f0*/  ULDC.64 UR4, c[0x0][0x198] ;  /* 0x0000660000047ab9 */ /* 0x000fe40000000a00 */
[----:B------:R-:W-:Y:S02]  /*0100*/  UIADD3 UR8, UP0, UR4, 0xf0, URZ ;  /* 0x000000f004087890 */ /* 0x000fe4000ff1e03f */
[----:B------:R-:W-:Y:S02]  /*0110*/  UIADD3 UR4, UP1, UR4, 0x1f0, URZ ;  /* 0x000001f004047890 */ /* 0x000fe4000ff3e03f */
[----:B------:R-:W-:Y:S02]  /*0120*/  UIADD3.X UR9, URZ, UR5, URZ, UP0, !UPT ;  /* 0x000000053f097290 */ /* 0x000fe400087fe43f */
[----:B------:R-:W-:-:S07]  /*0130*/  UIADD3.X UR5, URZ, UR5, URZ, UP1, !UPT ;  /* 0x000000053f057290 */ /* 0x000fce0008ffe43f */
[----:B------:R0:W-:Y:S02]  /*0140*/  UTMACCTL.PF [UR8] ;  /* 0x00000000080079b9 */ /* 0x0001e40008040000 */
[----:B------:R0:W-:Y:S02]  /*0150*/  UTMACCTL.PF [UR4] ;  /* 0x00000000040079b9 */ /* 0x0001e40008040000 */
[----:B0-----:R-:W-:Y:S01]  /*0160*/  NOP ;  /* 0x0000000000007918 */ /* 0x001fe20000000000 */
.L_x_1:
[----:B------:R-:W-:Y:S05]  /*0170*/  BSYNC B0 ;  /* 0x0000000000007941 */ /* 0x000fea0003800000 */
.L_x_0:
[----:B------:R-:W0:Y:S01]  /*0180*/  SHFL.IDX PT, R6, R0, RZ, 0x1f ;  /* 0x00001fff00067589 */ /* 0x000e2200000e0000 */
[----:B------:R-:W-:Y:S01]  /*0190*/  R2UR UR19, R2 ;  /* 0x00000000021372ca */ /* 0x000fe200000e0000 */
[----:B------:R-:W-:Y:S01]  /*01a0*/  UISETP.NE.AND UP0, UPT, UR6, 0x3, UPT ;  /* 0x000000030600788c */ /* 0x000fe2000bf05270 */
[----:B------:R-:W-:-:S03]  /*01b0*/  SHF.R.S32.HI R2, RZ, 0x1f, R3 ;  /* 0x0000001fff027819 */ /* 0x000fc60000011403 */
[----:B------:R-:W-:Y:S01]  /*01c0*/  UISETP.EQ.OR UP0, UPT, UR6, URZ, !UP0 ;  /* 0x0000003f0600728c */ /* 0x000fe2000c702670 */
[----:B------:R-:W-:-:S07]  /*01d0*/  LEA.HI R2, R2, R3, RZ, 0x7 ;  /* 0x0000000302027211 */ /* 0x000fce00078f38ff */
[----:B------:R-:W-:Y:S02]  /*01e0*/  UIADD3 UR14, UR19, -0x1, URZ ;  /* 0xffffffff130e7890 */ /* 0x000fe4000fffe03f */
[----:B------:R-:W-:Y:S02]  /*01f0*/  UISETP.EQ.AND UP0, UPT, UR19, URZ, UP0 ;  /* 0x0000003f1300728c */ /* 0x000fe40008702270 */
[----:B------:R-:W-:Y:S02]  /*0200*/  UISETP.GE.U32.AND UP1, UPT, UR14, 0x2, UPT ;  /* 0x000000020e00788c */ /* 0x000fe4000bf26070 */
[----:B------:R-:W-:Y:S01]  /*0210*/  USEL UR40, URZ, 0x1, !UP0 ;  /* 0x000000013f287887 */ /* 0x000fe2000c000000 */
[----:B0-----:R-:W-:-:S03]  /*0220*/  ISETP.NE.AND P0, PT, R6, RZ, PT ;  /* 0x000000ff0600720c */ /* 0x001fc60003f05270 */
[----:B------:R-:W-:-:S10]  /*0230*/  USEL UR40, UR40, 0x2, UP1 ;  /* 0x0000000228287887 */ /* 0x000fd40008800000 */
[----:B------:R-:W-:Y:S05]  /*0240*/  @P0 BRA `(.L_x_2) ;  /* 0x0000000000580947 */ /* 0x000fea0003800000 */
[----:B------:R-:W0:Y:S01]  /*0250*/  S2UR UR7, SR_CgaCtaId ;  /* 0x00000000000779c3 */ /* 0x000e220000008800 */
[----:B------:R-:W-:Y:S01]  /*0260*/  UMOV UR4, 0x400 ;  /* 0x0000040000047882 */ /* 0x000fe20000000000 */
[----:B------:R-:W-:Y:S01]  /*0270*/  UMOV UR5, 0x1 ;  /* 0x0000000100057882 */ /* 0x000fe20000000000 */
[----:B------:R-:W-:Y:S01]  /*0280*/  UMOV UR8, 0x2 ;  /* 0x0000000200087882 */ /* 0x000fe20000000000 */
[----:B------:R-:W-:Y:S01]  /*0290*/  ELECT P0, URZ, PT ;  /* 0x00000000003f782f */ /* 0x000fe20003800000 */
[----:B------:R-:W-:-:S04]  /*02a0*/  UIADD3 UR8, -UR8, 0x100000, URZ ;  /* 0x0010000008087890 */ /* 0x000fc8000fffe13f */
[----:B------:R-:W-:Y:S02]  /*02b0*/  USHF.L.U32 UR9, UR8, 0xb, URZ ;  /* 0x0000000b08097899 */ /* 0x000fe4000800063f */
[----:B------:R-:W-:Y:S02]  /*02c0*/  USHF.L.U32 UR8, UR8, 0x1, URZ ;  /* 0x0000000108087899 */ /* 0x000fe4000800063f */
[----:B0-----:R-:W-:Y:S02]  /*02d0*/  ULEA UR7, UR7, UR4, 0x18 ;  /* 0x0000000407077291 */ /* 0x001fe4000f8ec03f */
[----:B------:R-:W-:-:S04]  /*02e0*/  UIADD3 UR4, -UR5, 0x100000, URZ ;  /* 0x0010000005047890 */ /* 0x000fc8000fffe13f */
[----:B------:R-:W-:Y:S02]  /*02f0*/  USHF.L.U32 UR5, UR4, 0xb, URZ ;  /* 0x0000000b04057899 */ /* 0x000fe4000800063f */
[----:B------:R-:W-:Y:S01]  /*0300*/  USHF.L.U32 UR4, UR4, 0x1, URZ ;  /* 0x0000000104047899 */ /* 0x000fe2000800063f */
[----:B------:R-:W0:Y:S11]  /*0310*/  FENCE.VIEW.ASYNC.S ;  /* 0x00000000000073c6 */ /* 0x000e360000000000 */
[----:B0-----:R0:W1:Y:S01]  /*0320*/  SYNCS.EXCH.64 URZ, [UR7], UR4 ;  /* 0x00000004073f75b2 */ /* 0x0010620008000100 */
[----:B------:R0:W2:Y:S01]  /*0330*/  SYNCS.EXCH.64 URZ, [UR7+0x20], UR8 ;  /* 0x00002008073f75b2 */ /* 0x0000a20008000100 */
[----:B------:R0:W3:Y:S01]  /*0340*/  SYNCS.EXCH.64 URZ, [UR7+0x8], UR4 ;  /* 0x00000804073f75b2 */ /* 0x0000e20008000100 */
[----:B------:R0:W4:Y:S01]  /*0350*/  SYNCS.EXCH.64 URZ, [UR7+0x28], UR8 ;  /* 0x00002808073f75b2 */ /* 0x0001220008000100 */
[----:B------:R0:W0:Y:S01]  /*0360*/  SYNCS.EXCH.64 URZ, [UR7+0x10], UR4 ;  /* 0x00001004073f75b2 */ /* 0x0000220008000100 */
[----:B------:R0:W0:Y:S01]  /*0370*/  SYNCS.EXCH.64 URZ, [UR7+0x30], UR8 ;  /* 0x00003008073f75b2 */ /* 0x0000220008000100 */
[----:B------:R0:W0:Y:S01]  /*0380*/  SYNCS.EXCH.64 URZ, [UR7+0x18], UR4 ;  /* 0x00001804073f75b2 */ /* 0x0000220008000100 */
[----:B------:R0:W0:Y:S01]  /*0390*/  SYNCS.EXCH.64 URZ, [UR7+0x38], UR8 ;  /* 0x00003808073f75b2 */ /* 0x0000220008000100 */
[----:B------:R-:W-:Y:S01]  /*03a0*/  NOP ;  /* 0x0000000000007918 */ /* 0x000fe20000000000 */
.L_x_2:
[----:B------:R-:W5:Y:S01]  /*03b0*/  SHFL.IDX PT, R10, R0, RZ, 0x1f ;  /* 0x00001fff000a7589 */ /* 0x000f6200000e0000 */
[----:B------:R-:W1:Y:S01]  /*03c0*/  S2UR UR15, SR_CTAID.X ;  /* 0x00000000000f79c3 */ /* 0x000e620000002500 */
[----:B------:R-:W-:Y:S02]  /*03d0*/  ELECT P0, URZ, PT ;  /* 0x00000000003f782f */ /* 0x000fe40003800000 */
[----:B------:R-:W-:Y:S01]  /*03e0*/  SHF.R.S32.HI R11, RZ, 0x1f, R6 ;  /* 0x0000001fff0b7819 */ /* 0x000fe20000011406 */
[----:B------:R1:W2:Y:S01]  /*03f0*/  SHFL.IDX PT, R8, R0, RZ, 0x1f ;  /* 0x00001fff00087589 */ /* 0x0002a200000e0000 */
[----:B------:R-:W-:Y:S02]  /*0400*/  ELECT P1, URZ, PT ;  /* 0x00000000003f782f */ /* 0x000fe40003820000 */
[----:B------:R-:W-:Y:S01]  /*0410*/  LOP3.LUT R2, R2, 0xffffff80, RZ, 0xc0, !PT ;  /* 0xffffff8002027812 */ /* 0x000fe200078ec0ff */
[----:B0-----:R-:W-:Y:S01]  /*0420*/  ULDC UR4, c[0x0][0x150] ;  /* 0x0000540000047ab9 */ /* 0x001fe20000000800 */
[----:B------:R-:W-:Y:S01]  /*0430*/  LEA.HI R11, R11, R6, RZ, 0x2 ;  /* 0x000000060b0b7211 */ /* 0x000fe200078f10ff */
[----:B------:R-:W0:Y:S01]  /*0440*/  S2UR UR8, SR_CTAID.Y ;  /* 0x00000000000879c3 */ /* 0x000e220000002600 */
[----:B------:R-:W-:Y:S01]  /*0450*/  NOP ;  /* 0x0000000000007918 */ /* 0x000fe20000000000 */
[----:B------:R-:W-:Y:S01]  /*0460*/  IMAD.IADD R4, R3, 0x1, -R2 ;  /* 0x0000000103047824 */ /* 0x000fe200078e0a02 */
[----:B------:R-:W-:Y:S01]  /*0470*/  LOP3.LUT R11, R11, 0x3ffffffc, RZ, 0xc0, !PT ;  /* 0x3ffffffc0b0b7812 */ /* 0x000fe200078ec0ff */
[----:B------:R-:W-:Y:S01]  /*0480*/  NOP ;  /* 0x0000000000007918 */ /* 0x000fe20000000000 */
[----:B------:R-:W-:Y:S01]  /*0490*/  ULDC UR17, c[0x0][0x148] ;  /* 0x0000520000117ab9 */ /* 0x000fe20000000800 */
[----:B------:R-:W-:Y:S01]  /*04a0*/  UMOV UR20, 0x80 ;  /* 0x0000008000147882 */ /* 0x000fe20000000000 */
[----:B------:R-:W-:Y:S01]  /*04b0*/  SHF.R.S32.HI R9, RZ, 0x1f, R4 ;  /* 0x0000001fff097819 */ /* 0x000fe20000011404 */
[----:B------:R-:W-:Y:S01]  /*04c0*/  IMAD.IADD R11, R6, 0x1, -R11 ;  /* 0x00000001060b7824 */ /* 0x000fe200078e0a0b */
[----:B------:R-:W-:Y:S01]  /*04d0*/  ULDC UR12, c[0x0][0x144] ;  /* 0x00005100000c7ab9 */ /* 0x000fe20000000800 */
[----:B------:R-:W3:Y:S01]  /*04e0*/  SHFL.IDX PT, R5, R5, RZ, 0x1f ;  /* 0x00001fff05057589 */ /* 0x000ee200000e0000 */
[----:B------:R-:W-:-:S02]  /*04f0*/  LEA.HI R2, R9, R4, RZ, 0x3 ;  /* 0x0000000409027211 */ /* 0x000fc400078f18ff */
[----:B------:R-:W-:Y:S02]  /*0500*/  ISETP.NE.AND P3, PT, RZ, UR19, PT ;  /* 0x00000013ff007c0c */ /* 0x000fe4000bf65270 */
[----:B-----5:R-:W-:Y:S02]  /*0510*/  ISETP.NE.OR P0, PT, R10, RZ, !P0 ;  /* 0x000000ff0a00720c */ /* 0x020fe40004705670 */
[----:B-1----:R-:W-:Y:S02]  /*0520*/  I2FP.F32.U32 R0, UR15 ;  /* 0x0000000f00007c45 */ /* 0x002fe40008201000 */
[----:B--2---:R-:W-:Y:S02]  /*0530*/  ISETP.NE.OR P1, PT, R8, RZ, !P1 ;  /* 0x000000ff0800720c */ /* 0x004fe40004f25670 */
[----:B------:R-:W-:Y:S01]  /*0540*/  SHF.R.S32.HI R7, RZ, 0x3, R2 ;  /* 0x00000003ff077819 */ /* 0x000fe20000011402 */
[----:B------:R-:W-:Y:S01]  /*0550*/  FMUL R0, R0, UR4 ;  /* 0x0000000400007c20 */ /* 0x000fe20008400000 */
[----:B------:R-:W-:Y:S01]  /*0560*/  ULDC UR4, c[0x0][0x154] ;  /* 0x0000550000047ab9 */ /* 0x000fe20000000800 */
[----:B0-----:R-:W-:-:S02]  /*0570*/  I2FP.F32.U32 R6, UR8 ;  /* 0x0000000800067c45 */ /* 0x001fc40008201000 */
[----:B------:R-:W-:Y:S02]  /*0580*/  SHF.R.S32.HI R2, RZ, 0x1f, R2 ;  /* 0x0000001fff027819 */ /* 0x000fe40000011402 */
[----:B------:R-:W-:Y:S01]  /*0590*/  VOTEU.ALL UP2, P0 ;  /* 0x00000000003f7886 */ /* 0x000fe20000040000 */
[----:B------:R-:W-:Y:S01]  /*05a0*/  FMUL R6, R6, UR4 ;  /* 0x0000000406067c20 */ /* 0x000fe20008400000 */
[----:B------:R-:W0:Y:S01]  /*05b0*/  F2I.U32.TRUNC.NTZ R0, R0 ;  /* 0x0000000000007305 */ /* 0x000e22000020f000 */
[----:B------:R-:W-:Y:S01]  /*05c0*/  LEA.HI R2, R2, R7, RZ, 0x2 ;  /* 0x0000000702027211 */ /* 0x000fe200078f10ff */
[----:B------:R-:W-:Y:S01]  /*05d0*/  VOTEU.ALL UP3, P1 ;  /* 0x00000000003f7886 */ /* 0x000fe20000860000 */
[----:B------:R-:W1:Y:S01]  /*05e0*/  @!UP2 S2UR UR11, SR_CgaCtaId ;  /* 0x00000000000ba9c3 */ /* 0x000e620000008800 */
[----:B------:R-:W-:Y:S01]  /*05f0*/  UMOV UR4, 0x20 ;  /* 0x0000002000047882 */ /* 0x000fe20000000000 */
[----:B------:R-:W-:Y:S01]  /*0600*/  LOP3.LUT R2, R2, 0xfffffffc, RZ, 0xc0, !PT ;  /* 0xfffffffc02027812 */ /* 0x000fe200078ec0ff */
[----:B------:R-:W-:Y:S01]  /*0610*/  @!UP2 UMOV UR10, 0x400 ;  /* 0x00000400000aa882 */ /* 0x000fe20000000000 */
[----:B------:R-:W-:-:S04]  /*0620*/  @!UP2 UIADD3 UR4, -UR4, 0x100000, URZ ;  /* 0x001000000404a890 */ /* 0x000fc8000fffe13f */
[----:B------:R-:W-:Y:S02]  /*0630*/  @!UP2 USHF.L.U32 UR5, UR4, 0xb, URZ ;  /* 0x0000000b0405a899 */ /* 0x000fe4000800063f */
[----:B------:R-:W-:Y:S01]  /*0640*/  @!UP2 USHF.L.U32 UR4, UR4, 0x1, URZ ;  /* 0x000000010404a899 */ /* 0x000fe2000800063f */
[----:B------:R-:W2:Y:S01]  /*0650*/  F2I.U32.TRUNC.NTZ R6, R6 ;  /* 0x0000000600067305 */ /* 0x000ea2000020f000 */
[----:B------:R-:W-:Y:S01]  /*0660*/  VOTEU.ALL UP0, P0 ;  /* 0x00000000003f7886 */ /* 0x000fe20000000000 */
[----:B------:R-:W-:Y:S01]  /*0670*/  IMAD.IADD R2, R7, 0x1, -R2 ;  /* 0x0000000107027824 */ /* 0x000fe200078e0a02 */
[----:B------:R-:W5:Y:S01]  /*0680*/  @!UP3 S2UR UR18, SR_CgaCtaId ;  /* 0x000000000012b9c3 */ /* 0x000f620000008800 */
[----:B------:R-:W-:Y:S01]  /*0690*/  VOTEU.ALL UP1, P0 ;  /* 0x00000000003f7886 */ /* 0x000fe20000020000 */
[----:B------:R-:W-:Y:S01]  /*06a0*/  @!UP3 UMOV UR16, 0x400 ;  /* 0x000004000010b882 */ /* 0x000fe20000000000 */
[----:B------:R-:W-:Y:S01]  /*06b0*/  IMAD R2, R11, 0x4, R2 ;  /* 0x000000040b027824 */ /* 0x000fe200078e0202 */
[----:B0-----:R-:W-:Y:S01]  /*06c0*/  R2UR UR7, R0 ;  /* 0x00000000000772ca */ /* 0x001fe200000e0000 */
[----:B------:R-:W-:Y:S01]  /*06d0*/  VOTEU.ALL UP4, P1 ;  /* 0x00000000003f7886 */ /* 0x000fe20000880000 */
[----:B------:R-:W-:Y:S01]  /*06e0*/  VOTEU.ALL UP5, P1 ;  /* 0x00000000003f7886 */ /* 0x000fe200008a0000 */
[----:B------:R-:W-:Y:S01]  /*06f0*/  IMAD.SHL.U32 R7, R2, 0x4, RZ ;  /* 0x0000000402077824 */ /* 0x000fe200078e00ff */
[----:B------:R-:W0:Y:S01]  /*0700*/  LDC R0, c[0x0][0x140] ;  /* 0x00005000ff007b82 */ /* 0x000e220000000800 */
[----:B------:R-:W-:-:S02]  /*0710*/  LOP3.LUT P0, RZ, R4, 0x7, RZ, 0xc0, !PT ;  /* 0x0000000704ff7812 */ /* 0x000fc4000780c0ff */
[----:B--2---:R-:W-:Y:S02]  /*0720*/  R2UR UR9, R6 ;  /* 0x00000000060972ca */ /* 0x004fe400000e0000 */
[----:B------:R-:W-:Y:S01]  /*0730*/  LOP3.LUT R152, R2, 0xc, R7, 0x78, !PT ;  /* 0x0000000c02987812 */ /* 0x000fe200078e7807 */
[----:B-1----:R-:W-:Y:S02]  /*0740*/  @!UP2 ULEA UR13, UR11, UR10, 0x18 ;  /* 0x0000000a0b0da291 */ /* 0x002fe4000f8ec03f */
[----:B------:R-:W-:-:S04]  /*0750*/  @!UP3 UIADD3 UR10, -UR20, 0x100000, URZ ;  /* 0x00100000140ab890 */ /* 0x000fc8000fffe13f */
[----:B------:R-:W-:Y:S02]  /*0760*/  @!UP3 USHF.L.U32 UR11, UR10, 0xb, URZ ;  /* 0x0000000b0a0bb899 */ /* 0x000fe4000800063f */
[----:B------:R-:W-:Y:S01]  /*0770*/  @!UP3 USHF.L.U32 UR10, UR10, 0x1, URZ ;  /* 0x000000010a0ab899 */ /* 0x000fe2000800063f */
[----:B------:R-:W-:Y:S01]  /*0780*/  ISETP.LT.U32.AND P0, PT, R152, 0x2, !P0 ;  /* 0x000000029800780c */ /* 0x000fe20004701070 */
[----:B------:R-:W-:Y:S01]  /*0790*/  UIADD3 UR7, -UR7, URZ, URZ ;  /* 0x0000003f07077290 */ /* 0x000fe2000fffe13f */
[----:B------:R-:W-:Y:S01]  /*07a0*/  VOTEU.ALL UP2, P1 ;  /* 0x00000000003f7886 */ /* 0x000fe20000840000 */
[----:B-----5:R-:W-:Y:S02]  /*07b0*/  @!UP3 ULEA UR16, UR18, UR16, 0x18 ;  /* 0x000000101210b291 */ /* 0x020fe4000f8ec03f */
[----:B------:R-:W-:Y:S01]  /*07c0*/  UIADD3 UR9, -UR9, URZ, URZ ;  /* 0x0000003f09097290 */ /* 0x000fe2000fffe13f */
[----:B------:R-:W1:Y:S02]  /*07d0*/  FENCE.VIEW.ASYNC.S ;  /* 0x00000000000073c6 */ /* 0x000e640000000000 */
[----:B-1----:R-:W1:Y:S01]  /*07e0*/  @!UP0 SYNCS.EXCH.64 URZ, [UR13+0x70], UR4 ;  /* 0x000070040d3f85b2 */ /* 0x002e620008000100 */
[----:B------:R-:W-:Y:S01]  /*07f0*/  UIMAD UR7, UR12, UR7, UR15 ;  /* 0x000000070c0772a4 */ /* 0x000fe2000f8e020f */
[----:B------:R-:W-:Y:S01]  /*0800*/  VOTEU.ALL UP3, P1 ;  /* 0x00000000003f7886 */ /* 0x000fe20000860000 */
[----:B0-----:R-:W-:Y:S01]  /*0810*/  ISETP.EQ.U32.AND P2, PT, R0, 0x1, PT ;  /* 0x000000010000780c */ /* 0x001fe20003f42070 */
[----:B------:R0:W2:Y:S01]  /*0820*/  @!UP1 SYNCS.EXCH.64 URZ, [UR13+0x78], UR4 ;  /* 0x000078040d3f95b2 */ /* 0x0000a20008000100 */
[----:B------:R-:W-:Y:S01]  /*0830*/  NOP ;  /* 0x0000000000007918 */ /* 0x000fe20000000000 */
[----:B0-----:R-:W-:Y:S01]  /*0840*/  UIMAD UR4, UR17, UR9, UR8 ;  /* 0x00000009110472a4 */ /* 0x001fe2000f8e0208 */
[----:B------:R0:W0:Y:S05]  /*0850*/  @!UP2 SYNCS.EXCH.64 URZ, [UR16+0x50], UR10 ;  /* 0x0000500a103fa5b2 */ /* 0x00002a0008000100 */
[----:B------:R-:W-:-:S04]  /*0860*/  ISETP.NE.AND P1, PT, R152, UR4, PT ;  /* 0x0000000498007c0c */ /* 0x000fc8000bf25270 */
[----:B------:R-:W-:-:S04]  /*0870*/  ISETP.EQ.OR P1, PT, RZ, UR7, !P1 ;  /* 0x00000007ff007c0c */ /* 0x000fc8000cf22670 */
[----:B------:R-:W-:-:S04]  /*0880*/  PLOP3.LUT P0, PT, P0, P1, PT, 0x80, 0x0 ;  /* 0x000000000000781c */ /* 0x000fc80000703070 */
[----:B------:R-:W-:Y:S01]  /*0890*/  P2R R158, PR, RZ, 0x1 ;  /* 0x00000001ff9e7803 */ /* 0x000fe20000000000 */
[----:B------:R0:W0:Y:S01]  /*08a0*/  @!UP3 SYNCS.EXCH.64 URZ, [UR16+0x58], UR10 ;  /* 0x0000580a103fb5b2 */ /* 0x0000220008000100 */
[----:B------:R0:W0:Y:S01]  /*08b0*/  @!UP4 SYNCS.EXCH.64 URZ, [UR16+0x60], UR10 ;  /* 0x0000600a103fc5b2 */ /* 0x0000220008000100 */
[----:B------:R0:W0:Y:S01]  /*08c0*/  @!UP5 SYNCS.EXCH.64 URZ, [UR16+0x68], UR10 ;  /* 0x0000680a103fd5b2 */ /* 0x0000220008000100 */
[----:B------:R-:W-:Y:S01]  /*08d0*/  NOP ;  /* 0x0000000000007918 */ /* 0x000fe20000000000 */
[----:B-123--:R-:W-:Y:S05]  /*08e0*/  @!P2 BRA `(.L_x_3) ;  /* 0x000000000008a947 */ /* 0x00efea0003800000 */
[----:B0---4-:R-:W-:Y:S01]  /*08f0*/  UCGABAR_ARV ;  /* 0x00000000000079c7 */ /* 0x011fe20008000000 */
[----:B------:R-:W-:Y:S05]  /*0900*/  BRA `(.L_x_4) ;  /* 0x0000000000047947 */ /* 0x000fea0003800000 */
.L_x_3:
[----:B0---4-:R-:W-:Y:S01]  /*0910*/  NOP ;  /* 0x0000000000007918 */ /* 0x011fe20000000000 */
.L_x_4:
[----:B------:R-:W-:Y:S01]  /*0920*/  ULDC.64 UR4, c[0x0][0x598] ;  /* 0x0001660000047ab9 */ /* 0x000fe20000000a00 */
[----:B------:R-:W-:Y:S01]  /*0930*/  ULDC.64 UR38, c[0x0][0x208] ;  /* 0x0000820000267ab9 */ /* 0x000fe20000000a00 */
[----:B------:R-:W-:-:S04]  /*0940*/  ISETP.NE.U32.AND P0, PT, RZ, UR4, PT ;  /* 0x00000004ff007c0c */ /* 0x000fc8000bf05070 */
[----:B------:R-:W-:-:S13]  /*0950*/  ISETP.NE.AND.EX P0, PT, RZ, UR5, PT, P0 ;  /* 0x00000005ff007c0c */ /* 0x000fda000bf05300 */
[----:B------:R-:W-:Y:S05]  /*0960*/  @!P0 BRA `(.L_x_5) ;  /* 0x00000000001c8947 */ /* 0x000fea0003800000 */
[----:B------:R-:W0:Y:S02]  /*0970*/  LDC.64 R6, c[0x0][0x598] ;  /* 0x00016600ff067b82 */ /* 0x000e240000000a00 */
[----:B0-----:R-:W2:Y:S02]  /*0980*/  LDG.E.64 R6, desc[UR38][R6.64] ;  /* 0x0000002606067981 */ /* 0x001ea4000c1e1b00 */
[----:B--2---:R-:W-:-:S04]  /*0990*/  ISETP.NE.U32.AND P0, PT, R6, RZ, PT ;  /* 0x000000ff0600720c */ /* 0x004fc80003f05070 */
[----:B------:R-:W-:-:S13]  /*09a0*/  ISETP.NE.AND.EX P0, PT, R7, RZ, PT, P0 ;  /* 0x000000ff0700720c */ /* 0x000fda0003f05300 */
[----:B------:R-:W-:Y:S05]  /*09b0*/  @!P0 BRA `(.L_x_5) ;  /* 0x0000000000088947 */ /* 0x000fea0003800000 */
[----:B------:R0:W5:Y:S01]  /*09c0*/  LD.E R23, desc[UR38][R6.64] ;  /* 0x0000002606177980 */ /* 0x000162000c101900 */
[----:B------:R-:W-:Y:S05]  /*09d0*/  BRA `(.L_x_6) ;  /* 0x0000000000247947 */ /* 0x000fea0003800000 */
.L_x_5:
[----:B------:R-:W-:Y:S02]  /*09e0*/  ULDC.64 UR4, c[0x0][0x588] ;  /* 0x0001620000047ab9 */ /* 0x000fe40000000a00 */
[----:B------:R-:W-:-:S04]  /*09f0*/  ISETP.NE.U32.AND P0, PT, RZ, UR4, PT ;  /* 0x00000004ff007c0c */ /* 0x000fc8000bf05070 */
[----:B------:R-:W-:-:S13]  /*0a00*/  ISETP.NE.AND.EX P0, PT, RZ, UR5, PT, P0 ;  /* 0x00000005ff007c0c */ /* 0x000fda000bf05300 */
[----:B------:R-:W-:Y:S05]  /*0a10*/  @!P0 BRA `(.L_x_7) ;  /* 0x00000000000c8947 */ /* 0x000fea0003800000 */
[----:B------:R-:W0:Y:S02]  /*0a20*/  LDC.64 R6, c[0x0][0x588] ;  /* 0x00016200ff067b82 */ /* 0x000e240000000a00 */
[----:B0-----:R1:W5:Y:S01]  /*0a30*/  LDG.E R23, desc[UR38][R6.64] ;  /* 0x0000002606177981 */ /* 0x001362000c1e1900 */
[----:B------:R-:W-:Y:S05]  /*0a40*/  BRA `(.L_x_6) ;  /* 0x0000000000087947 */ /* 0x000fea0003800000 */
.L_x_7:
[----:B------:R-:W-:Y:S02]  /*0a50*/  ULDC UR4, c[0x0][0x580] ;  /* 0x0001600000047ab9 */ /* 0x000fe40000000800 */
[----:B------:R-:W-:-:S07]  /*0a60*/  IMAD.U32 R23, RZ, RZ, UR4 ;  /* 0x00000004ff177e24 */ /* 0x000fce000f8e00ff */
.L_x_6:
[----:B------:R-:W-:Y:S02]  /*0a70*/  ULDC.64 UR4, c[0x0][0x5a0] ;  /* 0x0001680000047ab9 */ /* 0x000fe40000000a00 */
[----:B------:R-:W-:-:S04]  /*0a80*/  ISETP.NE.U32.AND P0, PT, RZ, UR4, PT ;  /* 0x00000004ff007c0c */ /* 0x000fc8000bf05070 */
[----:B------:R-:W-:-:S13]  /*0a90*/  ISETP.NE.AND.EX P0, PT, RZ, UR5, PT, P0 ;  /* 0x00000005ff007c0c */ /* 0x000fda000bf05300 */
[----:B------:R-:W-:Y:S05]  /*0aa0*/  @!P0 BRA `(.L_x_8) ;  /* 0x00000000001c8947 */ /* 0x000fea0003800000 */
[----:B01----:R-:W0:Y:S02]  /*0ab0*/  LDC.64 R6, c[0x0][0x5a0] ;  /* 0x00016800ff067b82 */ /* 0x003e240000000a00 */
[----:B0-----:R-:W2:Y:S02]  /*0ac0*/  LDG.E.64 R6, desc[UR38][R6.64] ;  /* 0x0000002606067981 */ /* 0x001ea4000c1e1b00 */
[----:B--2---:R-:W-:-:S04]  /*0ad0*/  ISETP.NE.U32.AND P0, PT, R6, RZ, PT ;  /* 0x000000ff0600720c */ /* 0x004fc80003f05070 */
[----:B------:R-:W-:-:S13]  /*0ae0*/  ISETP.NE.AND.EX P0, PT, R7, RZ, PT, P0 ;  /* 0x000000ff0700720c */ /* 0x000fda0003f05300 */
[----:B------:R-:W-:Y:S05]  /*0af0*/  @!P0 BRA `(.L_x_8) ;  /* 0x0000000000088947 */ /* 0x000fea0003800000 */
[----:B------:R0:W5:Y:S01]  /*0b00*/  LD.E R22, desc[UR38][R6.64] ;  /* 0x0000002606167980 */ /* 0x000162000c101900 */
[----:B------:R-:W-:Y:S05]  /*0b10*/  BRA `(.L_x_9) ;  /* 0x0000000000247947 */ /* 0x000fea0003800000 */
.L_x_8:
[----:B------:R-:W-:Y:S02]  /*0b20*/  ULDC.64 UR4, c[0x0][0x590] ;  /* 0x0001640000047ab9 */ /* 0x000fe40000000a00 */
[----:B------:R-:W-:-:S04]  /*0b30*/  ISETP.NE.U32.AND P0, PT, RZ, UR4, PT ;  /* 0x00000004ff007c0c */ /* 0x000fc8000bf05070 */
[----:B------:R-:W-:-:S13]  /*0b40*/  ISETP.NE.AND.EX P0, PT, RZ, UR5, PT, P0 ;  /* 0x00000005ff007c0c */ /* 0x000fda000bf05300 */
[----:B------:R-:W-:Y:S05]  /*0b50*/  @!P0 BRA `(.L_x_10) ;  /* 0x00000000000c8947 */ /* 0x000fea0003800000 */
[----:B01----:R-:W0:Y:S02]  /*0b60*/  LDC.64 R6, c[0x0][0x590] ;  /* 0x00016400ff067b82 */ /* 0x003e240000000a00 */
[----:B0-----:R1:W5:Y:S01]  /*0b70*/  LDG.E R22, desc[UR38][R6.64] ;  /* 0x0000002606167981 */ /* 0x001362000c1e1900 */
[----:B------:R-:W-:Y:S05]  /*0b80*/  BRA `(.L_x_9) ;  /* 0x0000000000087947 */ /* 0x000fea0003800000 */
.L_x_10:
[----:B------:R-:W-:Y:S02]  /*0b90*/  ULDC UR4, c[0x0][0x584] ;  /* 0x0001610000047ab9 */ /* 0x000fe40000000800 */
[----:B------:R-:W-:-:S07]  /*0ba0*/  IMAD.U32 R22, RZ, RZ, UR4 ;  /* 0x00000004ff167e24 */ /* 0x000fce000f8e00ff */
.L_x_9:
[----:B------:R-:W-:Y:S01]  /*0bb0*/  ULDC UR4, c[0x0][0x65c] ;  /* 0x0001970000047ab9 */ /* 0x000fe20000000800 */
[----:B01----:R-:W0:Y:S01]  /*0bc0*/  LDC.64 R6, c[0x0][0x650] ;  /* 0x00019400ff067b82 */ /* 0x003e220000000a00 */
[----:B------:R-:W-:Y:S01]  /*0bd0*/  UISETP.NE.AND UP2, UPT, UR4, 0x1, UPT ;  /* 0x000000010400788c */ /* 0x000fe2000bf45270 */
[----:B------:R-:W-:Y:S01]  /*0be0*/  IMAD.MOV.U32 R19, RZ, RZ, -0x1 ;  /* 0xffffffffff137424 */ /* 0x000fe200078e00ff */
[----:B------:R-:W-:Y:S01]  /*0bf0*/  UISETP.NE.AND UP0, UPT, UR19, 0x2, UPT ;  /* 0x000000021300788c */ /* 0x000fe2000bf05270 */
[----:B------:R-:W-:Y:S01]  /*0c00*/  IMAD.MOV.U32 R18, RZ, RZ, -0x1 ;  /* 0xffffffffff127424 */ /* 0x000fe200078e00ff */
[----:B------:R-:W-:Y:S01]  /*0c10*/  UP2UR UR48, UPR, URZ, 0x4 ;  /* 0x000000043f307883 */ /* 0x000fe20008000000 */
[----:B------:R-:W-:-:S06]  /*0c20*/  IMAD.MOV.U32 R2, RZ, RZ, -0x1 ;  /* 0xffffffffff027424 */ /* 0x000fcc00078e00ff */
[----:B------:R-:W-:Y:S01]  /*0c30*/  @UP2 ULDC UR12, c[0x0][0x10] ;  /* 0x00000400000c2ab9 */ /* 0x000fe20000000800 */
[----:B------:R-:W-:Y:S01]  /*0c40*/  @UP2 UMOV UR4, UR8 ;  /* 0x0000000800042c82 */ /* 0x000fe20008000000 */
[----:B------:R-:W-:Y:S01]  /*0c50*/  @UP2 UMOV UR5, URZ ;  /* 0x0000003f00052c82 */ /* 0x000fe20008000000 */
[----:B------:R-:W-:Y:S01]  /*0c60*/  @!UP2 ULDC UR16, c[0x0][0xc] ;  /* 0x000003000010aab9 */ /* 0x000fe20000000800 */
[----:B------:R-:W-:Y:S01]  /*0c70*/  @UP2 UIMAD.WIDE.U32 UR12, UR15, UR12, UR4 ;  /* 0x0000000c0f0c22a5 */ /* 0x000fe2000f8e0004 */
[----:B------:R-:W-:Y:S02]  /*0c80*/  ULDC UR10, c[0x0][0xc] ;  /* 0x00000300000a7ab9 */ /* 0x000fe40000000800 */
[----:B------:R-:W-:Y:S01]  /*0c90*/  @UP2 UMOV UR4, URZ ;  /* 0x0000003f00042c82 */ /* 0x000fe20008000000 */
[----:B------:R-:W-:Y:S01]  /*0ca0*/  UMOV UR5, URZ ;  /* 0x0000003f00057c82 */ /* 0x000fe20008000000 */
[----:B------:R-:W-:Y:S01]  /*0cb0*/  @UP2 UIADD3 UR18, UR13, UR4, URZ ;  /* 0x000000040d122290 */ /* 0x000fe2000fffe03f */
[----:B------:R-:W-:-:S02]  /*0cc0*/  ULDC UR11, c[0x0][0x10] ;  /* 0x00000400000b7ab9 */ /* 0x000fc40000000800 */
[----:B------:R-:W-:Y:S01]  /*0cd0*/  UMOV UR4, UR15 ;  /* 0x0000000f00047c82 */ /* 0x000fe20008000000 */
[----:B------:R-:W-:Y:S02]  /*0ce0*/  UIMAD.WIDE.U32 UR10, UR10, UR11, URZ ;  /* 0x0000000b0a0a72a5 */ /* 0x000fe4000f8e003f */
[----:B------:R-:W-:Y:S01]  /*0cf0*/  @!UP2 UIMAD.WIDE.U32 UR4, UR8, UR16, UR4 ;  /* 0x000000100804a2a5 */ /* 0x000fe2000f8e0004 */
[----:B------:R-:W-:Y:S02]  /*0d00*/  ULDC UR13, c[0x0][0x14] ;  /* 0x00000500000d7ab9 */ /* 0x000fe40000000800 */
[----:B------:R-:W-:Y:S02]  /*0d10*/  UIMAD.WIDE.U32 UR36, UR10, UR13, URZ ;  /* 0x0000000d0a2472a5 */ /* 0x000fe4000f8e003f */
[----:B------:R-:W-:Y:S02]  /*0d20*/  UIMAD UR41, UR11, UR13, URZ ;  /* 0x0000000d0b2972a4 */ /* 0x000fe4000f8e023f */
[----:B------:R-:W-:Y:S01]  /*0d30*/  @!UP2 UMOV UR12, UR4 ;  /* 0x00000004000cac82 */ /* 0x000fe20008000000 */
[----:B------:R-:W-:Y:S01]  /*0d40*/  @!UP2 UMOV UR18, UR5 ;  /* 0x000000050012ac82 */ /* 0x000fe20008000000 */
[----:B------:R-:W-:-:S02]  /*0d50*/  UIADD3 UR41, UR37, UR41, URZ ;  /* 0x0000002925297290 */ /* 0x000fc4000fffe03f */
[----:B------:R-:W-:-:S04]  /*0d60*/  UIADD3 UR4, UP1, UR12, UR36, URZ ;  /* 0x000000240c047290 */ /* 0x000fc8000ff3e03f */
[----:B------:R-:W-:Y:S02]  /*0d70*/  UIADD3.X UR5, UR18, UR41, URZ, UP1, !UPT ;  /* 0x0000002912057290 */ /* 0x000fe40008ffe43f */
[----:B------:R-:W-:Y:S02]  /*0d80*/  USEL UR4, UR4, UR12, !UP0 ;  /* 0x0000000c04047287 */ /* 0x000fe4000c000000 */
[----:B------:R-:W-:-:S04]  /*0d90*/  USEL UR5, UR5, UR18, !UP0 ;  /* 0x0000001205057287 */ /* 0x000fc8000c000000 */
[----:B0-----:R-:W-:Y:S01]  /*0da0*/  ISETP.LE.U32.AND P0, PT, R6, UR4, PT ;  /* 0x0000000406007c0c */ /* 0x001fe2000bf03070 */
[----:B------:R-:W-:Y:S02]  /*0db0*/  IMAD.U32 R16, RZ, RZ, UR4 ;  /* 0x00000004ff107e24 */ /* 0x000fe4000f8e00ff */
[----:B------:R-:W-:Y:S02]  /*0dc0*/  IMAD.U32 R0, RZ, RZ, UR5 ;  /* 0x00000005ff007e24 */ /* 0x000fe4000f8e00ff */
[----:B------:R-:W-:-:S03]  /*0dd0*/  IMAD.U32 R17, RZ, RZ, UR5 ;  /* 0x00000005ff117e24 */ /* 0x000fc6000f8e00ff */
[----:B------:R-:W-:Y:S02]  /*0de0*/  ISETP.GE.U32.AND.EX P0, PT, R0, R7, PT, P0 ;  /* 0x000000070000720c */ /* 0x000fe40003f06100 */
[----:B------:R-:W-:-:S11]  /*0df0*/  PRMT R0, RZ, 0x7610, R0 ;  /* 0x00007610ff007816 */ /* 0x000fd60000000000 */
[----:B------:R-:W-:Y:S05]  /*0e00*/  @P0 BRA `(.L_x_11) ;  /* 0x0000000400500947 */ /* 0x000fea0003800000 */
[----:B------:R-:W-:Y:S01]  /*0e10*/  ULDC.64 UR18, c[0x0][0x628] ;  /* 0x00018a0000127ab9 */ /* 0x000fe20000000a00 */
[C---:B------:R-:W-:Y:S01]  /*0e20*/  R2UR UR20, R16.reuse ;  /* 0x00000000101472ca */ /* 0x040fe200000e0000 */
[----:B------:R-:W-:Y:S01]  /*0e30*/  ULDC UR16, c[0x0][0x630] ;  /* 0x00018c0000107ab9 */ /* 0x000fe20000000800 */
[----:B------:R-:W-:Y:S02]  /*0e40*/  ISETP.NE.U32.AND P0, PT, RZ, UR18, PT ;  /* 0x00000012ff007c0c */ /* 0x000fe4000bf05070 */
[----:B------:R-:W-:Y:S02]  /*0e50*/  R2UR UR4, R16 ;  /* 0x00000000100472ca */ /* 0x000fe400000e0000 */
[----:B------:R-:W-:Y:S02]  /*0e60*/  ISETP.NE.AND.EX P0, PT, RZ, UR19, PT, P0 ;  /* 0x00000013ff007c0c */ /* 0x000fe4000bf05300 */
[----:B------:R-:W-:-:S11]  /*0e70*/  R2UR UR5, R17 ;  /* 0x00000000110572ca */ /* 0x000fd600000e0000 */
[----:B------:R-:W-:Y:S05]  /*0e80*/  @!P0 BRA `(.L_x_12) ;  /* 0x0000000000308947 */ /* 0x000fea0003800000 */
[----:B------:R-:W-:Y:S01]  /*0e90*/  R2UR UR4, R16 ;  /* 0x00000000100472ca */ /* 0x000fe200000e0000 */
[----:B------:R-:W-:Y:S01]  /*0ea0*/  ULDC UR12, c[0x0][0x634] ;  /* 0x00018d00000c7ab9 */ /* 0x000fe20000000800 */
[----:B------:R-:W-:-:S11]  /*0eb0*/  R2UR UR15, R17 ;  /* 0x00000000110f72ca */ /* 0x000fd600000e0000 */
[----:B------:R-:W-:-:S04]  /*0ec0*/  UIADD3 UR12, UP1, UR4, UR12, URZ ;  /* 0x0000000c040c7290 */ /* 0x000fc8000ff3e03f */
[----:B------:R-:W-:-:S04]  /*0ed0*/  UIADD3.X UR15, URZ, UR15, URZ, UP1, !UPT ;  /* 0x0000000f3f0f7290 */ /* 0x000fc80008ffe43f */
[----:B------:R-:W-:-:S04]  /*0ee0*/  UIMAD.WIDE.U32 UR4, UR15, UR18, URZ ;  /* 0x000000120f0472a5 */ /* 0x000fc8000f8e003f */
[----:B------:R-:W-:Y:S02]  /*0ef0*/  UIMAD.WIDE.U32 UR10, UP1, UR12, UR19, UR4 ;  /* 0x000000130c0a72a5 */ /* 0x000fe4000f820004 */
[----:B------:R-:W-:Y:S02]  /*0f00*/  UIMAD.WIDE.U32 UR4, UR12, UR18, URZ ;  /* 0x000000120c0472a5 */ /* 0x000fe4000f8e003f */
[----:B------:R-:W-:Y:S02]  /*0f10*/  UIADD3.X UR13, URZ, URZ, URZ, UP1, !UPT ;  /* 0x0000003f3f0d7290 */ /* 0x000fe40008ffe43f */
[----:B------:R-:W-:Y:S01]  /*0f20*/  UIADD3 URZ, UP1, UR5, UR10, URZ ;  /* 0x0000000a053f7290 */ /* 0x000fe2000ff3e03f */
[----:B------:R-:W-:-:S03]  /*0f30*/  UMOV UR12, UR11 ;  /* 0x0000000b000c7c82 */ /* 0x000fc60008000000 */
[----:B------:R-:W-:-:S12]  /*0f40*/  UIMAD.WIDE.U32.X UR4, UR15, UR19, UR12, UP1 ;  /* 0x000000130f0472a5 */ /* 0x000fd800088e040c */
.L_x_12:
[----:B------:R-:W-:Y:S01]  /*0f50*/  USHF.R.U64 UR4, UR4, UR16, UR5 ;  /* 0x0000001004047299 */ /* 0x000fe20008001205 */
[----:B------:R-:W-:Y:S01]  /*0f60*/  R2UR UR11, R17 ;  /* 0x00000000110b72ca */ /* 0x000fe200000e0000 */
[----:B------:R-:W-:Y:S02]  /*0f70*/  USHF.R.U32.HI UR5, URZ, UR16, UR5 ;  /* 0x000000103f057299 */ /* 0x000fe40008011605 */
[----:B------:R-:W-:Y:S01]  /*0f80*/  UIADD3 UR12, UP1, URZ, -UR4, URZ ;  /* 0x800000043f0c7290 */ /* 0x000fe2000ff3e03f */
[----:B------:R-:W-:Y:S01]  /*0f90*/  ULDC.64 UR18, c[0x0][0x620] ;  /* 0x0001880000127ab9 */ /* 0x000fe20000000a00 */
[----:B------:R-:W-:Y:S02]  /*0fa0*/  UISETP.NE.AND UP2, UPT, UR48, URZ, UPT ;  /* 0x0000003f3000728c */ /* 0x000fe4000bf45270 */
[----:B------:R-:W-:Y:S01]  /*0fb0*/  UIADD3.X UR5, URZ, ~UR5, URZ, UP1, !UPT ;  /* 0x800000053f057290 */ /* 0x000fe20008ffe43f */
[----:B------:R-:W-:Y:S01]  /*0fc0*/  UMOV UR10, UR20 ;  /* 0x00000014000a7c82 */ /* 0x000fe20008000000 */
[----:B------:R-:W-:-:S02]  /*0fd0*/  ULDC UR13, c[0x0][0x618] ;  /* 0x00018600000d7ab9 */ /* 0x000fc40000000800 */
[----:B------:R-:W-:Y:S02]  /*0fe0*/  UIMAD UR5, UR5, UR18, URZ ;  /* 0x00000012050572a4 */ /* 0x000fe4000f8e023f */
[----:B------:R-:W-:Y:S02]  /*0ff0*/  UIMAD.WIDE.U32 UR10, UR12, UR18, UR10 ;  /* 0x000000120c0a72a5 */ /* 0x000fe4000f8e000a */
[----:B------:R-:W-:Y:S02]  /*1000*/  UIMAD UR12, UR12, UR19, UR5 ;  /* 0x000000130c0c72a4 */ /* 0x000fe4000f8e0205 */
[----:B------:R-:W-:Y:S02]  /*1010*/  @UP2 UIMAD UR7, UR17, UR9, UR8 ;  /* 0x00000009110722a4 */ /* 0x000fe4000f8e0208 */
[----:B------:R-:W-:Y:S01]  /*1020*/  UIADD3 UR11, UR11, UR12, URZ ;  /* 0x0000000c0b0b7290 */ /* 0x000fe2000fffe03f */
[----:B------:R-:W-:Y:S01]  /*1030*/  ULDC.64 UR8, c[0x0][0x640] ;  /* 0x0001900000087ab9 */ /* 0x000fe20000000a00 */
[----:B------:R-:W-:-:S02]  /*1040*/  ULDC UR15, c[0x0][0x608] ;  /* 0x00018200000f7ab9 */ /* 0x000fc40000000800 */
[----:B------:R-:W-:Y:S01]  /*1050*/  USHF.R.U64 UR20, UR10, UR13, UR11 ;  /* 0x0000000d0a147299 */ /* 0x000fe2000800120b */
[----:B------:R-:W-:Y:S01]  /*1060*/  ISETP.NE.U32.AND P0, PT, RZ, UR8, PT ;  /* 0x00000008ff007c0c */ /* 0x000fe2000bf05070 */
[----:B------:R-:W-:Y:S01]  /*1070*/  USHF.R.U32.HI UR11, URZ, UR13, UR11 ;  /* 0x0000000d3f0b7299 */ /* 0x000fe2000801160b */
[----:B------:R-:W-:Y:S02]  /*1080*/  ULDC UR21, c[0x0][0x658] ;  /* 0x0001960000157ab9 */ /* 0x000fe40000000800 */
[----:B------:R-:W-:Y:S01]  /*1090*/  ISETP.NE.AND.EX P0, PT, RZ, UR9, PT, P0 ;  /* 0x00000009ff007c0c */ /* 0x000fe2000bf05300 */
[----:B------:R-:W-:Y:S02]  /*10a0*/  USHF.R.U64 UR25, UR20, UR15, UR11 ;  /* 0x0000000f14197299 */ /* 0x000fe4000800120b */
[----:B------:R-:W-:Y:S01]  /*10b0*/  USHF.R.U32.HI UR11, URZ, UR15, UR11 ;  /* 0x0000000f3f0b7299 */ /* 0x000fe2000801160b */
[----:B------:R-:W-:Y:S01]  /*10c0*/  UMOV UR10, 0xffffffff ;  /* 0xffffffff000a7882 */ /* 0x000fe20000000000 */
[----:B------:R-:W-:Y:S01]  /*10d0*/  ULDC UR5, c[0x0][0x600] ;  /* 0x0001800000057ab9 */ /* 0x000fe20000000800 */
[----:B------:R-:W-:-:S02]  /*10e0*/  USHF.L.U32 UR10, UR10, UR21, URZ ;  /* 0x000000150a0a7299 */ /* 0x000fc4000800063f */
[----:B------:R-:W-:Y:S02]  /*10f0*/  USHF.R.U64 UR26, UR25, UR21, UR11 ;  /* 0x00000015191a7299 */ /* 0x000fe4000800120b */
[----:B------:R-:W-:Y:S02]  /*1100*/  ULOP3.LUT UR15, URZ, UR10, URZ, 0x33, !UPT ;  /* 0x0000000a3f0f7292 */ /* 0x000fe4000f8e333f */
[----:B------:R-:W-:Y:S02]  /*1110*/  UIADD3 UR19, UR5, -0x1, URZ ;  /* 0xffffffff05137890 */ /* 0x000fe4000fffe03f */
[----:B------:R-:W-:Y:S01]  /*1120*/  USHF.R.U32.HI UR11, URZ, UR21, UR11 ;  /* 0x000000153f0b7299 */ /* 0x000fe2000801160b */
[----:B------:R-:W-:Y:S01]  /*1130*/  ULDC UR22, c[0x0][0x648] ;  /* 0x0001920000167ab9 */ /* 0x000fe20000000800 */
[----:B------:R-:W-:Y:S01]  /*1140*/  ULDC UR23, c[0x0][0x638] ;  /* 0x00018e0000177ab9 */ /* 0x000fe20000000800 */
[----:B------:R-:W-:Y:S01]  /*1150*/  UMOV UR24, 0x1 ;  /* 0x0000000100187882 */ /* 0x000fe20000000000 */
[----:B------:R-:W-:Y:S01]  /*1160*/  UMOV UR10, UR26 ;  /* 0x0000001a000a7c82 */ /* 0x000fe20008000000 */
[----:B------:R-:W-:Y:S07]  /*1170*/  @!P0 BRA `(.L_x_13) ;  /* 0x0000000000308947 */ /* 0x000fee0003800000 */
[----:B------:R-:W-:Y:S02]  /*1180*/  ULDC UR16, c[0x0][0x64c] ;  /* 0x0001930000107ab9 */ /* 0x000fe40000000800 */
        /* <DEDUP_REMOVED lines=8> */
[----:B------:R-:W-:-:S07]  /*1210*/  UIMAD.WIDE.U32.X UR8, UR18, UR9, UR16, UP1 ;  /* 0x00000009120872a5 */ /* 0x000fce00088e0410 */
[----:B------:R-:W-:Y:S01]  /*1220*/  UMOV UR10, UR8 ;  /* 0x00000008000a7c82 */ /* 0x000fe20008000000 */
[----:B------:R-:W-:-:S05]  /*1230*/  UMOV UR11, UR9 ;  /* 0x00000009000b7c82 */ /* 0x000fca0008000000 */
.L_x_13:
[----:B------:R-:W-:Y:S01]  /*1240*/  USHF.R.U64 UR9, UR10, UR22, UR11 ;  /* 0x000000160a097299 */ /* 0x000fe2000800120b */
[----:B------:R-:W-:Y:S01]  /*1250*/  IMAD.MOV.U32 R0, RZ, RZ, 0x1 ;  /* 0x00000001ff007424 */ /* 0x000fe200078e00ff */
[----:B------:R-:W-:Y:S01]  /*1260*/  USHF.L.U32 UR8, UR24, UR21, URZ ;  /* 0x0000001518087299 */ /* 0x000fe2000800063f */
[----:B------:R-:W-:Y:S01]  /*1270*/  IMAD.U32 R2, RZ, RZ, UR4 ;  /* 0x00000004ff027e24 */ /* 0x000fe2000f8e00ff */
[----:B------:R-:W-:Y:S02]  /*1280*/  ULOP3.LUT UR15, UR25, UR15, URZ, 0xc0, !UPT ;  /* 0x0000000f190f7292 */ /* 0x000fe4000f8ec03f */
[----:B------:R-:W-:Y:S02]  /*1290*/  UIADD3 UR10, -UR9, URZ, URZ ;  /* 0x0000003f090a7290 */ /* 0x000fe4000fffe13f */
[----:B------:R-:W-:Y:S02]  /*12a0*/  UIMAD UR15, UR8, UR9, UR15 ;  /* 0x00000009080f72a4 */ /* 0x000fe4000f8e020f */
[----:B------:R-:W-:-:S02]  /*12b0*/  ULOP3.LUT UR19, UR20, UR19, URZ, 0xc0, !UPT ;  /* 0x0000001314137292 */ /* 0x000fc4000f8ec03f */
[----:B------:R-:W-:Y:S01]  /*12c0*/  UIMAD UR8, UR10, UR23, UR26 ;  /* 0x000000170a0872a4 */ /* 0x000fe2000f8e021a */
[----:B------:R-:W-:Y:S01]  /*12d0*/  ULDC UR9, c[0x0][0x610] ;  /* 0x0001840000097ab9 */ /* 0x000fe20000000800 */
[----:B------:R-:W-:Y:S02]  /*12e0*/  UISETP.NE.AND UP1, UPT, UR48, URZ, UPT ;  /* 0x0000003f3000728c */ /* 0x000fe4000bf25270 */
[----:B------:R-:W-:Y:S02]  /*12f0*/  UIMAD UR7, UR15, UR9, UR7 ;  /* 0x000000090f0772a4 */ /* 0x000fe4000f8e0207 */
[----:B------:R-:W-:-:S04]  /*1300*/  UIMAD UR8, UR8, UR5, UR19 ;  /* 0x00000005080872a4 */ /* 0x000fc8000f8e0213 */
[----:B------:R-:W-:Y:S02]  /*1310*/  USEL UR5, UR8, UR7, !UP1 ;  /* 0x0000000708057287 */ /* 0x000fe4000c800000 */
[----:B------:R-:W-:-:S04]  /*1320*/  USEL UR7, UR7, UR8, !UP1 ;  /* 0x0000000807077287 */ /* 0x000fc8000c800000 */
[----:B------:R-:W-:Y:S02]  /*1330*/  IMAD.U32 R18, RZ, RZ, UR5 ;  /* 0x00000005ff127e24 */ /* 0x000fe4000f8e00ff */
[----:B------:R-:W-:-:S07]  /*1340*/  IMAD.U32 R19, RZ, RZ, UR7 ;  /* 0x00000007ff137e24 */ /* 0x000fce000f8e00ff */
.L_x_11:
[----:B------:R-:W-:Y:S05]  /*1350*/  @!P2 BRA `(.L_x_14) ;  /* 0x00000000000ca947 */ /* 0x000fea0003800000 */
[----:B------:R-:W-:Y:S01]  /*1360*/  UCGABAR_WAIT ;  /* 0x0000000000007dc7 */ /* 0x000fe20008000000 */
[----:B------:R-:W-:Y:S01]  /*1370*/  CCTL.IVALL ;  /* 0x00000000ff00798f */ /* 0x000fe20002000000 */
[----:B------:R-:W-:Y:S05]  /*1380*/  BRA `(.L_x_15) ;  /* 0x0000000000047947 */ /* 0x000fea0003800000 */
.L_x_14:
[----:B------:R-:W-:Y:S06]  /*1390*/  BAR.SYNC.DEFER_BLOCKING 0x0 ;  /* 0x0000000000007b1d */ /* 0x000fec0000010000 */
.L_x_15:
[----:B------:R-:W-:Y:S02]  /*13a0*/  ULDC UR4, c[0x0][0x28c] ;  /* 0x0000a30000047ab9 */ /* 0x000fe40000000800 */
[----:B------:R-:W-:-:S04]  /*13b0*/  UIADD3 UR4, UR4, 0x1f, URZ ;  /* 0x0000001f04047890 */ /* 0x000fc8000fffe03f */
[----:B------:R-:W-:-:S04]  /*13c0*/  USHF.R.S32.HI UR5, URZ, 0x1f, UR4 ;  /* 0x0000001f3f057899 */ /* 0x000fc80008011404 */
[----:B------:R-:W-:-:S04]  /*13d0*/  ULEA.HI UR5, UR5, UR4, URZ, 0x5 ;  /* 0x0000000405057291 */ /* 0x000fc8000f8f283f */
[----:B------:R-:W-:Y:S01]  /*13e0*/  USHF.R.S32.HI UR42, URZ, 0x5, UR5 ;  /* 0x000000053f2a7899 */ /* 0x000fe20008011405 */
[----:B------:R-:W-:Y:S11]  /*13f0*/  @!P3 BRA `(.L_x_16) ;  /* 0x0000007400b0b947 */ /* 0x000ff60003800000 */
[----:B------:R-:W-:-:S06]  /*1400*/  UISETP.GT.U32.AND UP1, UPT, UR14, 0x1, UPT ;  /* 0x000000010e00788c */ /* 0x000fcc000bf24070 */
[----:B------:R-:W-:-:S13]  /*1410*/  PLOP3.LUT P0, PT, PT, PT, UP1, 0x80, 0x0 ;  /* 0x000000000000781c */ /* 0x000fda0003f0f018 */
[----:B------:R-:W-:Y:S05]  /*1420*/  @P0 EXIT ;  /* 0x000000000000094d */ /* 0x000fea0003800000 */
.L_x_17:
[----:B------:R-:W-:-:S08]  /*1430*/  NOP ;  /* 0x0000000000007918 */ /* 0x000fd00000000000 */
[----:B------:R-:W0:Y:S02]  /*1440*/  USETMAXREG.TRY_ALLOC.CTAPOOL UP1, 0xe8 ;  /* 0x000000e8000079c8 */ /* 0x000e240008020600 */
[----:B0-----:R-:W-:-:S13]  /*1450*/  PLOP3.LUT P0, PT, PT, PT, UP1, 0x80, 0x0 ;  /* 0x000000000000781c */ /* 0x001fda0003f0f018 */
[----:B------:R-:W-:Y:S05]  /*1460*/  @!P0 BRA `(.L_x_17) ;  /* 0xfffffffc00f08947 */ /* 0x000fea000383ffff */
[----:B------:R-:W-:-:S13]  /*1470*/  LOP3.LUT P0, RZ, R0, 0xff, RZ, 0xc0, !PT ;  /* 0x000000ff00ff7812 */ /* 0x000fda000780c0ff */
[----:B------:R-:W-:Y:S05]  /*1480*/  @!P0 EXIT ;  /* 0x000000000000894d */ /* 0x000fea0003800000 */
[----:B------:R-:W0:Y:S01]  /*1490*/  S2UR UR5, SR_CgaCtaId ;  /* 0x00000000000579c3 */ /* 0x000e220000008800 */
[----:B------:R-:W-:Y:S01]  /*14a0*/  VIADD R5, R5, 0xffffffff ;  /* 0xffffffff05057836 */ /* 0x000fe20000000000 */
[CC--:B------:R-:W-:Y:S01]  /*14b0*/  LEA.HI R0, R9.reuse, R4.reuse, RZ, 0x2 ;  /* 0x0000000409007211 */ /* 0x0c0fe200078f10ff */
[----:B------:R-:W-:Y:S01]  /*14c0*/  UMOV UR47, 0x400 ;  /* 0x00000400002f7882 */ /* 0x000fe20000000000 */
[----:B------:R-:W-:Y:S01]  /*14d0*/  LEA.HI R9, R9, R4, RZ, 0x5 ;  /* 0x0000000409097211 */ /* 0x000fe200078f28ff */
[----:B------:R-:W-:Y:S01]  /*14e0*/  USHF.R.U32.HI UR4, URZ, 0x2, UR42 ;  /* 0x000000023f047899 */ /* 0x000fe2000801162a */
[----:B------:R-:W-:Y:S01]  /*14f0*/  R2UR UR45, R5 ;  /* 0x00000000052d72ca */ /* 0x000fe200000e0000 */
[----:B------:R-:W-:Y:S01]  /*1500*/  ULOP3.LUT UR46, UR42, 0x3, URZ, 0xc0, !UPT ;  /* 0x000000032a2e7892 */ /* 0x000fe2000f8ec03f */
[--C-:B------:R-:W-:Y:S01]  /*1510*/  SHF.R.S32.HI R154, RZ, 0x2, R0.reuse ;  /* 0x00000002ff9a7819 */ /* 0x100fe20000011400 */
[----:B------:R-:W-:Y:S01]  /*1520*/  UISETP.LT.AND UP1, UPT, UR42, 0x1, UPT ;  /* 0x000000012a00788c */ /* 0x000fe2000bf21270 */
[----:B------:R-:W-:Y:S01]  /*1530*/  SHF.R.S32.HI R3, RZ, 0x1f, R0 ;  /* 0x0000001fff037819 */ /* 0x000fe20000011400 */
[----:B------:R-:W-:Y:S01]  /*1540*/  ULOP3.LUT UR4, UR4, 0x1, URZ, 0xc0, !UPT ;  /* 0x0000000104047892 */ /* 0x000fe2000f8ec03f */
[----:B------:R-:W-:Y:S01]  /*1550*/  SHF.R.S32.HI R9, RZ, 0x5, R9 ;  /* 0x00000005ff097819 */ /* 0x000fe20000011409 */
[----:B------:R-:W-:Y:S01]  /*1560*/  ULDC UR6, c[0x0][0x284] ;  /* 0x0000a10000067ab9 */ /* 0x000fe20000000800 */
[----:B------:R-:W-:Y:S01]  /*1570*/  LEA.HI R3, R3, R154, RZ, 0x3 ;  /* 0x0000009a03037211 */ /* 0x000fe200078f18ff */
[----:B------:R-:W-:Y:S01]  /*1580*/  USEL UR46, UR46, URZ, !UP0 ;  /* 0x0000003f2e2e7287 */ /* 0x000fe2000c000000 */
[----:B------:R-:W-:Y:S01]  /*1590*/  LOP3.LUT R153, R0, 0xfffffffc, RZ, 0xc0, !PT ;  /* 0xfffffffc00997812 */ /* 0x000fe200078ec0ff */
[----:B------:R-:W-:Y:S01]  /*15a0*/  USEL UR44, UR42, 0x1, UP1 ;  /* 0x000000012a2c7887 */ /* 0x000fe20008800000 */
[----:B------:R-:W-:Y:S01]  /*15b0*/  LOP3.LUT R3, R3, 0xfffffff8, RZ, 0xc0, !PT ;  /* 0xfffffff803037812 */ /* 0x000fe200078ec0ff */
[----:B------:R-:W-:Y:S01]  /*15c0*/  USHF.L.U32 UR45, UR45, 0x3, URZ ;  /* 0x000000032d2d7899 */ /* 0x000fe2000800063f */
[----:B------:R-:W-:Y:S01]  /*15d0*/  ISETP.NE.AND P0, PT, R5, RZ, PT ;  /* 0x000000ff0500720c */ /* 0x000fe20003f05270 */
[----:B------:R-:W-:Y:S01]  /*15e0*/  UISETP.EQ.U32.AND UP0, UPT, UR4, 0x1, !UP0 ;  /* 0x000000010400788c */ /* 0x000fe2000c702070 */
[----:B------:R-:W-:Y:S01]  /*15f0*/  IMAD.IADD R153, R4, 0x1, -R153 ;  /* 0x0000000104997824 */ /* 0x000fe200078e0a99 */
[----:B------:R-:W-:Y:S01]  /*1600*/  USHF.L.U32 UR50, UR42, 0x1, URZ ;  /* 0x000000012a327899 */ /* 0x000fe2000800063f */
[----:B------:R-:W-:Y:S01]  /*1610*/  IMAD.IADD R154, R154, 0x1, -R3 ;  /* 0x000000019a9a7824 */ /* 0x000fe200078e0a03 */
[----:B0-----:R-:W-:Y:S01]  /*1620*/  ULEA UR47, UR5, UR47, 0x18 ;  /* 0x0000002f052f7291 */ /* 0x001fe2000f8ec03f */
[----:B------:R-:W-:Y:S01]  /*1630*/  IMAD.U32 R157, RZ, RZ, UR45 ;  /* 0x0000002dff9d7e24 */ /* 0x000fe2000f8e00ff */
[----:B------:R-:W-:Y:S01]  /*1640*/  SEL R163, RZ, 0x1, P0 ;  /* 0x00000001ffa37807 */ /* 0x000fe20000000000 */
[--C-:B------:R-:W-:Y:S01]  /*1650*/  IMAD R161, R9, -0x10, -R154.reuse ;  /* 0xfffffff009a17824 */ /* 0x100fe200078e0a9a */
[----:B------:R-:W-:Y:S01]  /*1660*/  UIADD3 UR49, UR47, 0x50, URZ ;  /* 0x000000502f317890 */ /* 0x000fe2000fffe03f */
[--C-:B------:R-:W-:Y:S01]  /*1670*/  SHF.R.S32.HI R155, RZ, 0x1f, R154.reuse ;  /* 0x0000001fff9b7819 */ /* 0x100fe2000001149a */
[----:B------:R-:W-:Y:S01]  /*1680*/  UIADD3 UR44, -UR44, UR42, URZ ;  /* 0x0000002a2c2c7290 */ /* 0x000fe2000fffe13f */
[----:B------:R-:W-:Y:S01]  /*1690*/  LOP3.LUT R160, R157, 0x8, RZ, 0xc0, !PT ;  /* 0x000000089da07812 */ /* 0x000fe200078ec0ff */
[----:B------:R-:W-:Y:S01]  /*16a0*/  VIADD R161, R161, UR6 ;  /* 0x00000006a1a17c36 */ /* 0x000fe20008000000 */
[----:B------:R-:W-:Y:S01]  /*16b0*/  LOP3.LUT R157, R157, 0x8, RZ, 0xc, !PT ;  /* 0x000000089d9d7812 */ /* 0x000fe200078e0cff */
[----:B------:R-:W-:Y:S01]  /*16c0*/  IMAD.U32 R156, RZ, RZ, UR49 ;  /* 0x00000031ff9c7e24 */ /* 0x000fe2000f8e00ff */
[----:B------:R-:W-:Y:S01]  /*16d0*/  LOP3.LUT R160, R160, 0x18, RZ, 0x3c, !PT ;  /* 0x00000018a0a07812 */ /* 0x000fe200078e3cff */
[----:B------:R-:W-:Y:S01]  /*16e0*/  IMAD.WIDE R154, R9, 0x10, R154 ;  /* 0x00000010099a7825 */ /* 0x000fe200078e029a */
[----:B------:R-:W-:-:S03]  /*16f0*/  USEL UR43, URZ, 0x1, !UP0 ;  /* 0x000000013f2b7887 */ /* 0x000fc6000c000000 */
[----:B------:R-:W-:-:S09]  /*1700*/  VIADD R159, R156, UR45 ;  /* 0x0000002d9c9f7c36 */ /* 0x000fd20008000000 */
.L_x_297:
[----:B------:R-:W-:Y:S01]  /*1710*/  SHF.L.U32 R0, R163, 0x1f, RZ ;  /* 0x0000001fa3007819 */ /* 0x000fe200000006ff */
[----:B------:R-:W-:Y:S02]  /*1720*/  ULDC UR4, c[0x0][0x28c] ;  /* 0x0000a30000047ab9 */ /* 0x000fe40000000800 */
[----:B------:R-:W-:Y:S01]  /*1730*/  ISETP.LT.AND P1, PT, RZ, UR4, PT ;  /* 0x00000004ff007c0c */ /* 0x000fe2000bf21270 */
[----:B------:R-:W0:Y:S02]  /*1740*/  SYNCS.PHASECHK.TRANS64.TRYWAIT P0, [R156+UR45], R0 ;  /* 0x000000009c0075a7 */ /* 0x000e24000800016d */
[----:B0-234-:R-:W-:Y:S10]  /*1750*/  @!P0 BRA `(.L_x_18) ;  /* 0x0000008000f08947 */ /* 0x01dff40003800000 */
.L_x_319:
[----:B------:R-:W-:Y:S05]  /*1760*/  @P1 BRA `(.L_x_19) ;  /* 0x0000000000401947 */ /* 0x000fea0003800000 */
[----:B0-----:R-:W-:Y:S01]  /*1770*/  MOV R0, 0x0 ;  /* 0x0000000000007802 */ /* 0x001fe20000000f00 */
[----:B------:R-:W-:Y:S01]  /*1780*/  ULDC.64 UR4, c[0x4][0x68] ;  /* 0x01001a0000047ab9 */ /* 0x000fe20000000a00 */
[----:B------:R-:W-:Y:S01]  /*1790*/  ULDC.64 UR6, c[0x4][0x8] ;  /* 0x0100020000067ab9 */ /* 0x000fe20000000a00 */
[----:B------:R-:W-:Y:S01]  /*17a0*/  IMAD.U32 R4, RZ, RZ, UR4 ;  /* 0x00000004ff047e24 */ /* 0x000fe2000f8e00ff */
[----:B------:R0:W1:Y:S01]  /*17b0*/  LDC.64 R14, c[0x4][R0] ;  /* 0x01000000000e7b82 */ /* 0x0000620000000a00 */
[----:B------:R-:W-:Y:S01]  /*17c0*/  IMAD.U32 R5, RZ, RZ, UR5 ;  /* 0x00000005ff057e24 */ /* 0x000fe2000f8e00ff */
[----:B------:R-:W-:Y:S01]  /*17d0*/  ULDC.64 UR4, c[0x4][0x70] ;  /* 0x01001c0000047ab9 */ /* 0x000fe20000000a00 */
[----:B------:R-:W-:Y:S02]  /*17e0*/  IMAD.U32 R10, RZ, RZ, UR6 ;  /* 0x00000006ff0a7e24 */ /* 0x000fe4000f8e00ff */
[----:B------:R-:W-:Y:S02]  /*17f0*/  IMAD.U32 R6, RZ, RZ, UR4 ;  /* 0x00000004ff067e24 */ /* 0x000fe4000f8e00ff */
[----:B------:R-:W-:-:S02]  /*1800*/  IMAD.U32 R7, RZ, RZ, UR5 ;  /* 0x00000005ff077e24 */ /* 0x000fc4000f8e00ff */
[----:B------:R-:W-:Y:S02]  /*1810*/  IMAD.U32 R11, RZ, RZ, UR7 ;  /* 0x00000007ff0b7e24 */ /* 0x000fe4000f8e00ff */
[----:B------:R-:W-:Y:S02]  /*1820*/  IMAD.MOV.U32 R8, RZ, RZ, 0x1e1 ;  /* 0x000001e1ff087424 */ /* 0x000fe400078e00ff */
[----:B------:R-:W-:Y:S02]  /*1830*/  IMAD.MOV.U32 R12, RZ, RZ, 0x1 ;  /* 0x00000001ff0c7424 */ /* 0x000fe400078e00ff */
[----:B0-----:R-:W-:-:S07]  /*1840*/  IMAD.MOV.U32 R13, RZ, RZ, RZ ;  /* 0x000000ffff0d7224 */ /* 0x001fce00078e00ff */
[----:B------:R-:W-:-:S07]  /*1850*/  LEPC R20, `(.L_x_19) ;  /* 0x000000001014794e */ /* 0x000fce0000000000 */
[----:B-1---5:R-:W-:Y:S05]  /*1860*/  CALL.ABS.NOINC R14 ;  /* 0x000000000e007343 */ /* 0x022fea0003c00000 */
.L_x_19:
[----:B------:R-:W-:-:S06]  /*1870*/  ULOP3.LUT UR4, UR40, 0x1, URZ, 0xfc, !UPT ;  /* 0x0000000128047892 */ /* 0x000fcc000f8efc3f */
[----:B0-----:R-:W-:-:S05]  /*1880*/  IMAD.U32 R0, RZ, RZ, UR4 ;  /* 0x00000004ff007e24 */ /* 0x001fca000f8e00ff */
[----:B------:R-:W-:-:S13]  /*1890*/  ISETP.NE.AND P0, PT, R0, 0x3, PT ;  /* 0x000000030000780c */ /* 0x000fda0003f05270 */
[----:B------:R-:W-:Y:S05]  /*18a0*/  @!P0 BRA `(.L_x_20) ;  /* 0x0000000000048947 */ /* 0x000fea0003800000 */
[----:B------:R-:W-:Y:S01]  /*18b0*/  BPT.TRAP 0x1 ;  /* 0x000000040000795c */ /* 0x000fe20000300000 */
.L_x_20:
[----:B------:R-:W-:Y:S02]  /*18c0*/  IMAD.U32 R3, RZ, RZ, UR46 ;  /* 0x0000002eff037e24 */ /* 0x000fe4000f8e00ff */
[----:B------:R-:W-:-:S03]  /*18d0*/  IMAD.U32 R0, RZ, RZ, UR43 ;  /* 0x0000002bff007e24 */ /* 0x000fc6000f8e00ff */
[----:B------:R-:W-:Y:S02]  /*18e0*/  LEA R3, R3, UR47, 0x3 ;  /* 0x0000002f03037c11 */ /* 0x000fe4000f8e18ff */
[----:B------:R-:W-:-:S04]  /*18f0*/  SHF.L.U32 R0, R0, 0x1f, RZ ;  /* 0x0000001f00007819 */ /* 0x000fc800000006ff */
[----:B------:R0:W1:Y:S01]  /*1900*/  SYNCS.PHASECHK.TRANS64.TRYWAIT P1, [R3+URZ], R0 ;  /* 0x00000000030075a7 */ /* 0x000062000802017f */
[----:B------:R-:W-:Y:S05]  /*1910*/  @!P0 BRA `(.L_x_21) ;  /* 0x0000000000048947 */ /* 0x000fea0003800000 */
[----:B------:R-:W-:Y:S01]  /*1920*/  BPT.TRAP 0x1 ;  /* 0x000000040000795c */ /* 0x000fe20000300000 */
.L_x_21:
[----:B------:R-:W-:-:S05]  /*1930*/  IMAD.U32 R4, RZ, RZ, UR44 ;  /* 0x0000002cff047e24 */ /* 0x000fca000f8e00ff */
[----:B------:R-:W-:Y:S01]  /*1940*/  ISETP.GE.AND P2, PT, R4, 0x1, PT ;  /* 0x000000010400780c */ /* 0x000fe20003f46270 */
[----:B-1----:R-:W-:-:S12]  /*1950*/  @P1 BRA `(.L_x_22) ;  /* 0x0000000000081947 */ /* 0x002fd80003800000 */
[----:B------:R-:W1:Y:S02]  /*1960*/  SYNCS.PHASECHK.TRANS64.TRYWAIT P1, [R3+URZ], R0 ;  /* 0x00000000030075a7 */ /* 0x000e64000802017f */
[----:B-1----:R-:W-:Y:S05]  /*1970*/  @!P1 BRA `(.L_x_23) ;  /* 0x00000080007c9947 */ /* 0x002fea0003800000 */
.L_x_22:
[----:B------:R-:W-:Y:S05]  /*1980*/  WARPSYNC.ALL ;  /* 0x0000000000007948 */ /* 0x000fea0003800000 */
[----:B------:R-:W-:Y:S01]  /*1990*/  UIADD3 UR4, UR47, 0x180, URZ ;  /* 0x000001802f047890 */ /* 0x000fe2000fffe03f */
[----:B------:R-:W-:Y:S01]  /*19a0*/  WARPGROUP.ARRIVE ;  /* 0x00000000000079c5 */ /* 0x000fe20000000000 */
[----:B------:R-:W-:Y:S02]  /*19b0*/  UIADD3 UR5, UR47, 0x2180, URZ ;  /* 0x000021802f057890 */ /* 0x000fe4000fffe03f */
[----:B------:R-:W-:Y:S02]  /*19c0*/  USHF.R.U32.HI UR4, URZ, 0x4, UR4 ;  /* 0x000000043f047899 */ /* 0x000fe40008011604 */
[----:B------:R-:W-:-:S02]  /*19d0*/  USHF.R.U32.HI UR5, URZ, 0x4, UR5 ;  /* 0x000000043f057899 */ /* 0x000fc40008011605 */
[----:B------:R-:W-:Y:S02]  /*19e0*/  ULOP3.LUT UR4, UR4, 0x3fff, URZ, 0xc0, !UPT ;  /* 0x00003fff04047892 */ /* 0x000fe4000f8ec03f */
[----:B------:R-:W-:Y:S02]  /*19f0*/  ULOP3.LUT UR5, UR5, 0x3fff, URZ, 0xc0, !UPT ;  /* 0x00003fff05057892 */ /* 0x000fe4000f8ec03f */
[----:B------:R-:W-:Y:S02]  /*1a00*/  ULOP3.LUT UR10, UR4, 0x10000, URZ, 0xfc, !UPT ;  /* 0x00010000040a7892 */ /* 0x000fe4000f8efc3f */
[----:B------:R-:W-:Y:S02]  /*1a10*/  ULOP3.LUT UR9, UR5, 0x10000, URZ, 0xfc, !UPT ;  /* 0x0001000005097892 */ /* 0x000fe4000f8efc3f */
[----:B------:R-:W-:Y:S02]  /*1a20*/  ULEA UR4, UR46, UR10, 0x7 ;  /* 0x0000000a2e047291 */ /* 0x000fe4000f8e383f */
[----:B------:R-:W-:Y:S01]  /*1a30*/  ULEA UR6, UR46, UR9, 0x9 ;  /* 0x000000092e067291 */ /* 0x000fe2000f8e483f */
[----:B------:R-:W-:Y:S01]  /*1a40*/  UMOV UR5, 0xc0000010 ;  /* 0xc000001000057882 */ /* 0x000fe20000000000 */
[----:B------:R-:W-:-:S07]  /*1a50*/  UMOV UR7, 0xc0000010 ;  /* 0xc000001000077882 */ /* 0x000fce0000000000 */
[----:B------:R-:W-:Y:S03]  /*1a60*/  IGMMA.64x256x32.S8.S8 R24, gdesc[UR4], RZ, !UPT, gsb0 ;  /* 0x06600000041879f1 */ /* 0x000fe6000c0410ff */
[----:B------:R-:W-:Y:S02]  /*1a70*/  WARPGROUP.DEPBAR.LE gsb0, 0x0 ;  /* 0x00008000000079c5 */ /* 0x000fe40000010000 */
[----:B------:R-:W-:Y:S05]  /*1a80*/  @!P2 BRA `(.L_x_24) ;  /* 0x0000000000bca947 */ /* 0x000fea0003800000 */
[----:B------:R-:W-:Y:S01]  /*1a90*/  UIADD3 UR4, UR46, 0x1, URZ ;  /* 0x000000012e047890 */ /* 0x000fe2000fffe03f */
[----:B01----:R-:W-:Y:S02]  /*1aa0*/  IMAD.U32 R0, RZ, RZ, UR44 ;  /* 0x0000002cff007e24 */ /* 0x003fe4000f8e00ff */
[----:B------:R-:W-:Y:S01]  /*1ab0*/  IMAD.U32 R3, RZ, RZ, UR46 ;  /* 0x0000002eff037e24 */ /* 0x000fe2000f8e00ff */
[----:B------:R-:W-:-:S04]  /*1ac0*/  UISETP.NE.AND UP0, UPT, UR4, 0x4, UPT ;  /* 0x000000040400788c */ /* 0x000fc8000bf05270 */
[----:B------:R-:W-:Y:S02]  /*1ad0*/  USEL UR5, URZ, 0x1, UP0 ;  /* 0x000000013f057887 */ /* 0x000fe40008000000 */
[----:B------:R-:W-:Y:S02]  /*1ae0*/  USEL UR8, UR4, URZ, UP0 ;  /* 0x0000003f04087287 */ /* 0x000fe40008000000 */
[----:B------:R-:W-:-:S06]  /*1af0*/  ULOP3.LUT UR5, UR43, UR5, URZ, 0x3c, !UPT ;  /* 0x000000052b057292 */ /* 0x000fcc000f8e3c3f */
[----:B------:R-:W-:-:S07]  /*1b00*/  IMAD.U32 R6, RZ, RZ, UR5 ;  /* 0x00000005ff067e24 */ /* 0x000fce000f8e00ff */
.L_x_31:
[----:B------:R-:W-:Y:S05]  /*1b10*/  @!P0 BRA `(.L_x_25) ;  /* 0x0000000000048947 */ /* 0x000fea0003800000 */
[----:B------:R-:W-:Y:S01]  /*1b20*/  BPT.TRAP 0x1 ;  /* 0x000000040000795c */ /* 0x000fe20000300000 */
.L_x_25:
[----:B------:R-:W-:Y:S01]  /*1b30*/  ULEA UR4, UR8, UR47, 0x3 ;  /* 0x0000002f08047291 */ /* 0x000fe2000f8e183f */
[----:B------:R-:W-:-:S08]  /*1b40*/  SHF.L.U32 R4, R6, 0x1f, RZ ;  /* 0x0000001f06047819 */ /* 0x000fd000000006ff */
[----:B------:R0:W1:Y:S01]  /*1b50*/  SYNCS.PHASECHK.TRANS64.TRYWAIT P1, [UR4], R4 ;  /* 0x00000004ff0075a7 */ /* 0x0000620008020144 */
[----:B------:R-:W-:Y:S05]  /*1b60*/  @!P0 BRA `(.L_x_26) ;  /* 0x0000000000048947 */ /* 0x000fea0003800000 */
[----:B------:R-:W-:Y:S01]  /*1b70*/  BPT.TRAP 0x1 ;  /* 0x000000040000795c */ /* 0x000fe20000300000 */
.L_x_26:
[----:B-1----:R-:W-:Y:S05]  /*1b80*/  @P1 BRA `(.L_x_27) ;  /* 0x0000000000081947 */ /* 0x002fea0003800000 */
[----:B------:R-:W1:Y:S02]  /*1b90*/  SYNCS.PHASECHK.TRANS64.TRYWAIT P1, [UR4], R4 ;  /* 0x00000004ff0075a7 */ /* 0x000e640008020144 */
[----:B-1----:R-:W-:Y:S05]  /*1ba0*/  @!P1 BRA `(.L_x_28) ;  /* 0x0000008000049947 */ /* 0x002fea0003800000 */
.L_x_27:
[----:B------:R-:W-:Y:S01]  /*1bb0*/  ULEA UR4, UR8, UR10, 0x7 ;  /* 0x0000000a08047291 */ /* 0x000fe2000f8e383f */
[----:B------:R-:W-:Y:S01]  /*1bc0*/  WARPGROUP.ARRIVE ;  /* 0x00000000000079c5 */ /* 0x000fe20000000000 */
[----:B------:R-:W-:Y:S01]  /*1bd0*/  ULEA UR6, UR8, UR9, 0x9 ;  /* 0x0000000908067291 */ /* 0x000fe2000f8e483f */
[----:B------:R-:W-:Y:S01]  /*1be0*/  UMOV UR5, 0xc0000010 ;  /* 0xc000001000057882 */ /* 0x000fe20000000000 */
[----:B------:R-:W-:-:S07]  /*1bf0*/  UMOV UR7, 0xc0000010 ;  /* 0xc000001000077882 */ /* 0x000fce0000000000 */
[----:B------:R-:W-:Y:S03]  /*1c00*/  IGMMA.64x256x32.S8.S8 R24, gdesc[UR4], R24, gsb0 ;  /* 0x06600000041879f1 */ /* 0x000fe60008041018 */
[----:B------:R-:W-:Y:S02]  /*1c10*/  WARPGROUP.DEPBAR.LE gsb0, 0x0 ;  /* 0x00008000000079c5 */ /* 0x000fe40000010000 */
[----:B------:R-:W-:Y:S05]  /*1c20*/  @!P0 BRA `(.L_x_29) ;  /* 0x0000000000048947 */ /* 0x000fea0003800000 */
[----:B------:R-:W-:Y:S01]  /*1c30*/  BPT.TRAP 0x1 ;  /* 0x000000040000795c */ /* 0x000fe20000300000 */
.L_x_29:
[----:B------:R-:W-:Y:S01]  /*1c40*/  ISETP.NE.AND P1, PT, R158, RZ, PT ;  /* 0x000000ff9e00720c */ /* 0x000fe20003f25270 */
[----:B------:R-:W-:-:S12]  /*1c50*/  UISETP.GT.U32.AND UP0, UPT, UR40, 0x1, UPT ;  /* 0x000000012800788c */ /* 0x000fd8000bf04070 */
[----:B01----:R-:W-:-:S05]  /*1c60*/  @P1 LEA R4, R3, UR47, 0x3 ;  /* 0x0000002f03041c11 */ /* 0x003fca000f8e18ff */
[----:B------:R-:W-:-:S05]  /*1c70*/  @P1 VIADD R5, R4, 0x20 ;  /* 0x0000002004051836 */ /* 0x000fca0000000000 */
[----:B------:R-:W-:-:S04]  /*1c80*/  @P1 PRMT R5, R152, 0x654, R5 ;  /* 0x0000065498051816 */ /* 0x000fc80000000005 */
[----:B------:R0:W-:Y:S01]  /*1c90*/  @P1 SYNCS.ARRIVE.TRANS64.RED.A1T0 RZ, [R5+URZ], RZ ;  /* 0x000000ff05ff19a7 */ /* 0x0001e2000810043f */
[----:B------:R-:W-:-:S13]  /*1ca0*/  PLOP3.LUT P1, PT, PT, PT, UP0, 0x80, 0x0 ;  /* 0x000000000000781c */ /* 0x000fda0003f2f008 */
[----:B0-----:R-:W-:Y:S05]  /*1cb0*/  @P1 BRA `(.L_x_30) ;  /* 0x0000000000041947 */ /* 0x001fea0003800000 */
[----:B------:R-:W-:Y:S01]  /*1cc0*/  BPT.TRAP 0x1 ;  /* 0x000000040000795c */ /* 0x000fe20000300000 */
.L_x_30:
[----:B------:R-:W-:Y:S01]  /*1cd0*/  UIADD3 UR8, UR8, 0x1, URZ ;  /* 0x0000000108087890 */ /* 0x000fe2000fffe03f */
[C---:B------:R-:W-:Y:S01]  /*1ce0*/  ISETP.GT.AND P2, PT, R0.reuse, 0x1, PT ;  /* 0x000000010000780c */ /* 0x040fe20003f44270 */
[----:B------:R-:W-:Y:S02]  /*1cf0*/  VIADD R3, R3, 0x1 ;  /* 0x0000000103037836 */ /* 0x000fe40000000000 */
[----:B------:R-:W-:Y:S01]  /*1d00*/  UISETP.NE.AND UP0, UPT, UR8, 0x4, UPT ;  /* 0x000000040800788c */ /* 0x000fe2000bf05270 */
[----:B------:R-:W-:Y:S02]  /*1d10*/  VIADD R0, R0, 0xffffffff ;  /* 0xffffffff00007836 */ /* 0x000fe40000000000 */
[C---:B------:R-:W-:Y:S01]  /*1d20*/  ISETP.NE.AND P1, PT, R3.reuse, 0x4, PT ;  /* 0x000000040300780c */ /* 0x040fe20003f25270 */
[----:B------:R-:W-:Y:S02]  /*1d30*/  USEL UR4, URZ, 0x1, UP0 ;  /* 0x000000013f047887 */ /* 0x000fe40008000000 */
[----:B------:R-:W-:Y:S01]  /*1d40*/  USEL UR8, UR8, URZ, UP0 ;  /* 0x0000003f08087287 */ /* 0x000fe20008000000 */
[----:B------:R-:W-:-:S03]  /*1d50*/  SEL R3, R3, RZ, P1 ;  /* 0x000000ff03037207 */ /* 0x000fc60000800000 */
[----:B------:R-:W-:Y:S01]  /*1d60*/  LOP3.LUT R6, R6, UR4, RZ, 0x3c, !PT ;  /* 0x0000000406067c12 */ /* 0x000fe2000f8e3cff */
[----:B------:R-:W-:Y:S07]  /*1d70*/  @P2 BRA `(.L_x_31) ;  /* 0xfffffffc00642947 */ /* 0x000fee000383ffff */
.L_x_24:
[----:B01----:R-:W0:Y:S01]  /*1d80*/  LDC R0, c[0x0][0x28c] ;  /* 0x0000a300ff007b82 */ /* 0x003e220000000800 */
[----:B------:R1:W-:Y:S01]  /*1d90*/  SYNCS.ARRIVE.TRANS64.A1T0 RZ, [R157+UR49], RZ ;  /* 0x000000ff9dff79a7 */ /* 0x0003e20008100031 */
[----:B0-----:R-:W-:-:S13]  /*1da0*/  ISETP.GE.AND P1, PT, R0, 0x1, PT ;  /* 0x000000010000780c */ /* 0x001fda0003f26270 */
[----:B-1----:R-:W-:Y:S05]  /*1db0*/  @!P1 BRA `(.L_x_32) ;  /* 0x0000000000409947 */ /* 0x002fea0003800000 */
[----:B------:R-:W-:Y:S05]  /*1dc0*/  @!P0 BRA `(.L_x_33) ;  /* 0x0000000000048947 */ /* 0x000fea0003800000 */
[----:B------:R-:W-:Y:S01]  /*1dd0*/  BPT.TRAP 0x1 ;  /* 0x000000040000795c */ /* 0x000fe20000300000 */
.L_x_33:
[----:B------:R-:W-:Y:S01]  /*1de0*/  ISETP.NE.AND P0, PT, R158, RZ, PT ;  /* 0x000000ff9e00720c */ /* 0x000fe20003f05270 */
[----:B------:R-:W-:-:S12]  /*1df0*/  IMAD.U32 R3, RZ, RZ, UR47 ;  /* 0x0000002fff037e24 */ /* 0x000fd8000f8e00ff */
[----:B------:R-:W-:-:S05]  /*1e00*/  VOTEU.ANY UP0, P0 ;  /* 0x00000000003f7886 */ /* 0x000fca0000000100 */
[----:B------:R-:W-:Y:S02]  /*1e10*/  @UP0 UIADD3 UR4, UR44, UR46, URZ ;  /* 0x0000002e2c040290 */ /* 0x000fe4000fffe03f */
[----:B------:R-:W-:-:S04]  /*1e20*/  UISETP.GT.U32.AND UP0, UPT, UR40, 0x1, UPT ;  /* 0x000000012800788c */ /* 0x000fc8000bf04070 */
[----:B------:R-:W-:-:S04]  /*1e30*/  IMAD.U32 R0, RZ, RZ, UR4 ;  /* 0x00000004ff007e24 */ /* 0x000fc8000f8e00ff */
[----:B------:R-:W-:-:S05]  /*1e40*/  @P0 IMAD.SHL.U32 R0, R0, 0x8, RZ ;  /* 0x0000000800000824 */ /* 0x000fca00078e00ff */
[----:B------:R-:W-:-:S04]  /*1e50*/  @P0 LOP3.LUT R0, R0, 0x18, RZ, 0xc0, !PT ;  /* 0x0000001800000812 */ /* 0x000fc800078ec0ff */
[----:B------:R-:W-:-:S04]  /*1e60*/  @P0 IADD3 R3, R3, 0x20, R0 ;  /* 0x0000002003030810 */ /* 0x000fc80007ffe000 */
[----:B------:R-:W-:-:S04]  /*1e70*/  @P0 PRMT R3, R152, 0x654, R3 ;  /* 0x0000065498030816 */ /* 0x000fc80000000003 */
[----:B------:R0:W-:Y:S01]  /*1e80*/  @P0 SYNCS.ARRIVE.TRANS64.RED.A1T0 RZ, [R3+URZ], RZ ;  /* 0x000000ff03ff09a7 */ /* 0x0001e2000810043f */
[----:B------:R-:W-:-:S13]  /*1e90*/  PLOP3.LUT P0, PT, PT, PT, UP0, 0x80, 0x0 ;  /* 0x000000000000781c */ /* 0x000fda0003f0f008 */
[----:B0-----:R-:W-:Y:S05]  /*1ea0*/  @P0 BRA `(.L_x_32) ;  /* 0x0000000000040947 */ /* 0x001fea0003800000 */
[----:B------:R-:W-:Y:S01]  /*1eb0*/  BPT.TRAP 0x1 ;  /* 0x000000040000795c */ /* 0x000fe20000300000 */
.L_x_32:
[----:B------:R-:W-:Y:S01]  /*1ec0*/  SHF.L.U32 R0, R163, 0x1f, RZ ;  /* 0x0000001fa3007819 */ /* 0x000fe200000006ff */
[----:B------:R-:W-:Y:S01]  /*1ed0*/  UIADD3 UR46, UR50, UR46, URZ ;  /* 0x0000002e322e7290 */ /* 0x000fe2000fffe03f */
[----:B------:R-:W0:Y:S01]  /*1ee0*/  LDC R14, c[0x0][0x288] ;  /* 0x0000a200ff0e7b82 */ /* 0x000e220000000800 */
[----:B------:R-:W-:Y:S02]  /*1ef0*/  IMAD.SHL.U32 R8, R153, 0x2, RZ ;  /* 0x0000000299087824 */ /* 0x000fe400078e00ff */
[----:B------:R-:W-:Y:S02]  /*1f00*/  USHF.R.U32.HI UR4, URZ, 0x2, UR46 ;  /* 0x000000023f047899 */ /* 0x000fe4000801162e */
[----:B------:R-:W-:Y:S01]  /*1f10*/  UISETP.GT.U32.AND UP0, UPT, UR46, 0x3, UPT ;  /* 0x000000032e00788c */ /* 0x000fe2000bf04070 */
[----:B------:R-:W-:Y:S01]  /*1f20*/  SHF.R.S32.HI R9, RZ, 0x1f, R8 ;  /* 0x0000001fff097819 */ /* 0x000fe20000011408 */
[----:B------:R-:W-:Y:S01]  /*1f30*/  ULOP3.LUT UR4, UR4, 0x1, URZ, 0xc0, !UPT ;  /* 0x0000000104047892 */ /* 0x000fe2000f8ec03f */
[----:B------:R-:W1:Y:S01]  /*1f40*/  SYNCS.PHASECHK.TRANS64.TRYWAIT P0, [R156+UR45+0x10], R0 ;  /* 0x000010009c0075a7 */ /* 0x000e62000800016d */
[----:B------:R-:W-:-:S02]  /*1f50*/  UISETP.LT.U32.AND UP0, UPT, UR50, 0x4, UP0 ;  /* 0x000000043200788c */ /* 0x000fc40008701070 */
[----:B------:R-:W-:Y:S02]  /*1f60*/  UISETP.NE.U32.AND UP1, UPT, UR4, 0x1, UPT ;  /* 0x000000010400788c */ /* 0x000fe4000bf25070 */
[----:B------:R-:W-:Y:S02]  /*1f70*/  USEL UR5, URZ, 0x1, !UP0 ;  /* 0x000000013f057887 */ /* 0x000fe4000c000000 */
[----:B------:R-:W-:Y:S02]  /*1f80*/  UISETP.GT.U32.AND UP1, UPT, UR50, 0x3, !UP1 ;  /* 0x000000033200788c */ /* 0x000fe4000cf24070 */
[----:B------:R-:W-:Y:S02]  /*1f90*/  ULOP3.LUT UR46, UR46, 0x3, URZ, 0xc0, !UPT ;  /* 0x000000032e2e7892 */ /* 0x000fe4000f8ec03f */
[----:B------:R-:W-:-:S04]  /*1fa0*/  USEL UR4, URZ, 0x1, !UP1 ;  /* 0x000000013f047887 */ /* 0x000fc8000c800000 */
[----:B------:R-:W-:Y:S01]  /*1fb0*/  ULOP3.LUT UR43, UR4, UR43, UR5, 0x96, !UPT ;  /* 0x0000002b042b7292 */ /* 0x000fe2000f8e9605 */
[----:B01----:R-:W-:Y:S11]  /*1fc0*/  @!P0 BRA `(.L_x_34) ;  /* 0x0000007c00148947 */ /* 0x003ff60003800000 */
.L_x_320:
[----:B0-----:R-:W-:Y:S01]  /*1fd0*/  IMAD.SHL.U32 R0, R19, 0x40, RZ ;  /* 0x0000004013007824 */ /* 0x001fe200078e00ff */
[----:B------:R-:W-:Y:S01]  /*1fe0*/  ULDC UR6, c[0x0][0x284] ;  /* 0x0000a10000067ab9 */ /* 0x000fe20000000800 */
[----:B------:R-:W-:Y:S01]  /*1ff0*/  IMAD.SHL.U32 R15, R18, 0x100, RZ ;  /* 0x00000100120f7824 */ /* 0x000fe200078e00ff */
[----:B------:R-:W-:Y:S01]  /*2000*/  SHF.R.S32.HI R165, RZ, 0x1f, R2 ;  /* 0x0000001fffa57819 */ /* 0x000fe20000011402 */
[----:B------:R-:W-:Y:S01]  /*2010*/  ULDC.64 UR4, c[0x0][0x5d0] ;  /* 0x0001740000047ab9 */ /* 0x000fe20000000a00 */
[----:B------:R-:W-:Y:S01]  /*2020*/  ISETP.GE.AND P0, PT, R0, UR6, PT ;  /* 0x0000000600007c0c */ /* 0x000fe2000bf06270 */
[----:B------:R-:W-:Y:S01]  /*2030*/  IMAD.WIDE.U32 R4, R2, UR4, R8 ;  /* 0x0000000402047c25 */ /* 0x000fe2000f8e0008 */
[----:B------:R-:W-:Y:S02]  /*2040*/  SHF.R.S32.HI R164, RZ, 0x1f, R15 ;  /* 0x0000001fffa47819 */ /* 0x000fe4000001140f */
[----:B------:R-:W-:Y:S01]  /*2050*/  ISETP.GE.OR P0, PT, R15, R14, P0 ;  /* 0x0000000e0f00720c */ /* 0x000fe20000706670 */
[----:B------:R-:W-:Y:S01]  /*2060*/  IMAD R3, R165, UR4, RZ ;  /* 0x00000004a5037c24 */ /* 0x000fe2000f8e02ff */
[----:B------:R-:W-:-:S03]  /*2070*/  IADD3 R4, P1, R15, R4, RZ ;  /* 0x000000040f047210 */ /* 0x000fc60007f3e0ff */
[----:B------:R-:W-:-:S05]  /*2080*/  IMAD R3, R2, UR5, R3 ;  /* 0x0000000502037c24 */ /* 0x000fca000f8e0203 */
[----:B------:R-:W-:-:S03]  /*2090*/  IADD3.X R5, R164, R5, R3, P1, !PT ;  /* 0x00000005a4057210 */ /* 0x000fc60000ffe403 */
[----:B------:R-:W-:Y:S05]  /*20a0*/  @P0 BRA `(.L_x_35) ;  /* 0x0000006000b00947 */ /* 0x000fea0003800000 */
[----:B------:R-:W0:Y:S01]  /*20b0*/  LDC.64 R12, c[0x0][0x5c8] ;  /* 0x00017200ff0c7b82 */ /* 0x000e220000000a00 */
[----:B------:R-:W-:Y:S01]  /*20c0*/  IMAD.WIDE R10, R19, 0x40, R154 ;  /* 0x00000040130a7825 */ /* 0x000fe200078e029a */
[----:B------:R-:W-:Y:S01]  /*20d0*/  ULDC.64 UR4, c[0x0][0x5c0] ;  /* 0x0001700000047ab9 */ /* 0x000fe20000000a00 */
[----:B------:R-:W-:Y:S02]  /*20e0*/  BSSY B0, `(.L_x_35) ;  /* 0x0000628000007945 */ /* 0x000fe40003800000 */
[-C--:B0-----:R-:W-:Y:S02]  /*20f0*/  IMAD R3, R11, R12.reuse, RZ ;  /* 0x0000000c0b037224 */ /* 0x081fe400078e02ff */
[----:B------:R-:W-:-:S04]  /*2100*/  IMAD.WIDE.U32 R4, R10, R12, R4 ;  /* 0x0000000c0a047225 */ /* 0x000fc800078e0004 */
[----:B------:R-:W-:Y:S01]  /*2110*/  IMAD R3, R10, R13, R3 ;  /* 0x0000000d0a037224 */ /* 0x000fe200078e0203 */
[----:B------:R-:W-:-:S03]  /*2120*/  IADD3 R4, P0, R4, UR4, RZ ;  /* 0x0000000404047c10 */ /* 0x000fc6000ff1e0ff */
[----:B------:R-:W-:Y:S01]  /*2130*/  IMAD.IADD R3, R5, 0x1, R3 ;  /* 0x0000000105037824 */ /* 0x000fe200078e0203 */
[----:B------:R-:W-:-:S04]  /*2140*/  LEA R6, P1, R12, R4, 0x3 ;  /* 0x000000040c067211 */ /* 0x000fc800078218ff */
[----:B------:R-:W-:Y:S01]  /*2150*/  IADD3.X R5, R3, UR5, RZ, P0, !PT ;  /* 0x0000000503057c10 */ /* 0x000fe200087fe4ff */
[----:B------:R-:W-:Y:S01]  /*2160*/  IMAD R3, R153, -0x2, R14 ;  /* 0xfffffffe99037824 */ /* 0x000fe200078e020e */
[----:B-----5:R-:W-:Y:S01]  /*2170*/  ISETP.NE.AND P0, PT, R22, RZ, PT ;  /* 0x000000ff1600720c */ /* 0x020fe20003f05270 */
[----:B------:R-:W-:Y:S01]  /*2180*/  IMAD.IADD R14, R161, 0x1, -R0 ;  /* 0x00000001a10e7824 */ /* 0x000fe200078e0a00 */
[----:B------:R-:W-:Y:S01]  /*2190*/  LEA.HI.X R7, R12, R5, R13, 0x3, P1 ;  /* 0x000000050c077211 */ /* 0x000fe200008f1c0d */
[----:B------:R-:W-:-:S10]  /*21a0*/  IMAD.IADD R0, R3, 0x1, -R15 ;  /* 0x0000000103007824 */ /* 0x000fd400078e0a0f */
[----:B------:R-:W-:Y:S05]  /*21b0*/  @!P0 BRA `(.L_x_36) ;  /* 0x0000004800608947 */ /* 0x000fea0003800000 */
[----:B------:R-:W0:Y:S01]  /*21c0*/  LDC.64 R18, c[0x0][0x5b0] ;  /* 0x00016c00ff127b82 */ /* 0x000e220000000a00 */
[----:B------:R-:W-:Y:S01]  /*21d0*/  ULDC.64 UR4, c[0x0][0x5b8] ;  /* 0x00016e0000047ab9 */ /* 0x000fe20000000a00 */
[----:B------:R-:W-:Y:S01]  /*21e0*/  ISETP.GE.AND P1, PT, R14, 0x1, PT ;  /* 0x000000010e00780c */ /* 0x000fe20003f26270 */
[----:B------:R-:W-:Y:S01]  /*21f0*/  IMAD.WIDE.U32 R8, R2, UR4, R8 ;  /* 0x0000000402087c25 */ /* 0x000fe2000f8e0008 */
[----:B------:R-:W-:Y:S02]  /*2200*/  BSSY B1, `(.L_x_37) ;  /* 0x000000e000017945 */ /* 0x000fe40003800000 */
[----:B------:R-:W-:Y:S01]  /*2210*/  ISETP.LT.OR P5, PT, R0, 0x1, !P1 ;  /* 0x000000010000780c */ /* 0x000fe20004fa1670 */
[----:B------:R-:W-:Y:S01]  /*2220*/  IMAD R3, R165, UR4, RZ ;  /* 0x00000004a5037c24 */ /* 0x000fe2000f8e02ff */
[----:B------:R-:W1:Y:S01]  /*2230*/  LDC.64 R20, c[0x0][0x5a8] ;  /* 0x00016a00ff147b82 */ /* 0x000e620000000a00 */
[----:B------:R-:W-:Y:S02]  /*2240*/  IADD3 R12, P0, R15, R8, RZ ;  /* 0x000000080f0c7210 */ /* 0x000fe40007f1e0ff */
[----:B------:R-:W-:-:S05]  /*2250*/  IMAD R3, R2, UR5, R3 ;  /* 0x0000000502037c24 */ /* 0x000fca000f8e0203 */
[----:B------:R-:W-:Y:S01]  /*2260*/  IADD3.X R13, R164, R9, R3, P0, !PT ;  /* 0x00000009a40d7210 */ /* 0x000fe200007fe403 */
[-C--:B0-----:R-:W-:Y:S02]  /*2270*/  IMAD R8, R11, R18.reuse, RZ ;  /* 0x000000120b087224 */ /* 0x081fe400078e02ff */
[----:B------:R-:W-:-:S04]  /*2280*/  IMAD.WIDE.U32 R2, R10, R18, R12 ;  /* 0x000000120a027225 */ /* 0x000fc800078e000c */
[----:B------:R-:W-:Y:S01]  /*2290*/  IMAD R15, R10, R19, R8 ;  /* 0x000000130a0f7224 */ /* 0x000fe200078e0208 */
[----:B-1----:R-:W-:-:S04]  /*22a0*/  IADD3 R2, P0, R2, R20, RZ ;  /* 0x0000001402027210 */ /* 0x002fc80007f1e0ff */
[----:B------:R-:W-:Y:S01]  /*22b0*/  IADD3.X R3, R21, R3, R15, P0, !PT ;  /* 0x0000000315037210 */ /* 0x000fe200007fe40f */
[----:B------:R-:W-:Y:S08]  /*22c0*/  @P5 BRA `(.L_x_38) ;  /* 0x0000000000045947 */ /* 0x000ff00003800000 */
[----:B------:R0:W5:Y:S02]  /*22d0*/  LDG.E.U8 R162, desc[UR38][R2.64] ;  /* 0x0000002602a27981 */ /* 0x000164000c1e1100 */
.L_x_38:
[----:B------:R-:W-:Y:S05]  /*22e0*/  BSYNC B1 ;  /* 0x0000000000017941 */ /* 0x000fea0003800000 */
.L_x_37:
[----:B-----5:R-:W-:Y:S01]  /*22f0*/  LOP3.LUT R11, R162, 0xffff, RZ, 0xc0, !PT ;  /* 0x0000ffffa20b7812 */ /* 0x020fe200078ec0ff */
[C---:B------:R-:W-:Y:S01]  /*2300*/  IMAD.SHL.U32 R8, R18.reuse, 0x8, RZ ;  /* 0x0000000812087824 */ /* 0x040fe200078e00ff */
[----:B------:R-:W-:Y:S01]  /*2310*/  SHF.L.U64.HI R9, R18, 0x3, R19 ;  /* 0x0000000312097819 */ /* 0x000fe20000010213 */
[----:B------:R-:W-:Y:S01]  /*2320*/  BSSY B1, `(.L_x_39) ;  /* 0x000000e000017945 */ /* 0x000fe20003800000 */
[----:B------:R-:W-:Y:S02]  /*2330*/  PRMT R11, R11, 0x8880, RZ ;  /* 0x000088800b0b7816 */ /* 0x000fe400000000ff */
[----:B------:R-:W-:Y:S01]  /*2340*/  ISETP.LT.OR P2, PT, R0, 0x2, !P1 ;  /* 0x000000020000780c */ /* 0x000fe20004f41670 */
[----:B------:R-:W-:Y:S01]  /*2350*/  IMAD.WIDE.U32 R8, R10, R18, R8 ;  /* 0x000000120a087225 */ /* 0x000fe200078e0008 */
[----:B------:R-:W-:-:S03]  /*2360*/  ISETP.GE.AND P0, PT, R14, 0x9, PT ;  /* 0x000000090e00780c */ /* 0x000fc60003f06270 */
[----:B------:R-:W-:Y:S01]  /*2370*/  IMAD R10, R11, R22, RZ ;  /* 0x000000160b0a7224 */ /* 0x000fe200078e02ff */
[----:B------:R-:W-:Y:S01]  /*2380*/  IADD3 R8, P3, P4, R12, R20, R8 ;  /* 0x000000140c087210 */ /* 0x000fe20007c7e008 */
[----:B------:R-:W-:Y:S02]  /*2390*/  IMAD.IADD R14, R15, 0x1, R9 ;  /* 0x000000010f0e7824 */ /* 0x000fe400078e0209 */
[----:B------:R-:W-:-:S05]  /*23a0*/  @!P5 IMAD R11, R24, R23, R10 ;  /* 0x00000017180bd224 */ /* 0x000fca00078e020a */
[----:B------:R1:W-:Y:S01]  /*23b0*/  @!P5 STG.E.U8 desc[UR38][R4.64], R11 ;  /* 0x0000000b0400d986 */ /* 0x0003e2000c101126 */
[----:B------:R-:W-:Y:S05]  /*23c0*/  @P2 BRA `(.L_x_40) ;  /* 0x00000000000c2947 */ /* 0x000fea0003800000 */
[----:B------:R-:W1:Y:S02]  /*23d0*/  LDG.E.U8 R162, desc[UR38][R2.64+0x1] ;  /* 0x0000012602a27981 */ /* 0x000e64000c1e1100 */
[----:B-1----:R-:W-:-:S05]  /*23e0*/  PRMT R11, R162, 0x8880, RZ ;  /* 0x00008880a20b7816 */ /* 0x002fca00000000ff */
[----:B------:R-:W-:-:S07]  /*23f0*/  IMAD R10, R11, R22, RZ ;  /* 0x000000160b0a7224 */ /* 0x000fce00078e02ff */
.L_x_40:
[----:B------:R-:W-:Y:S05]  /*2400*/  BSYNC B1 ;  /* 0x0000000000017941 */ /* 0x000fea0003800000 */
.L_x_39:
[C---:B------:R-:W-:Y:S01]  /*2410*/  ISETP.LT.OR P5, PT, R0.reuse, 0x1, !P0 ;  /* 0x000000010000780c */ /* 0x040fe200047a1670 */
[----:B------:R-:W-:Y:S01]  /*2420*/  @!P2 IMAD R25, R25, R23, R10 ;  /* 0x000000171919a224 */ /* 0x000fe200078e020a */
[----:B------:R-:W-:Y:S01]  /*2430*/  BSSY B1, `(.L_x_41) ;  /* 0x000000a000017945 */ /* 0x000fe20003800000 */
[----:B------:R-:W-:Y:S02]  /*2440*/  IADD3.X R9, R13, R21, R14, P3, P4 ;  /* 0x000000150d097210 */ /* 0x000fe40001fe840e */
[C---:B------:R-:W-:Y:S01]  /*2450*/  ISETP.LT.OR P3, PT, R0.reuse, 0x2, !P0 ;  /* 0x000000020000780c */ /* 0x040fe20004761670 */
[----:B------:R2:W-:Y:S01]  /*2460*/  @!P2 STG.E.U8 desc[UR38][R4.64+0x1], R25 ;  /* 0x000001190400a986 */ /* 0x0005e2000c101126 */
[C---:B------:R-:W-:Y:S02]  /*2470*/  ISETP.LT.OR P4, PT, R0.reuse, 0x9, !P1 ;  /* 0x000000090000780c */ /* 0x040fe40004f81670 */
[----:B------:R-:W-:-:S04]  /*2480*/  ISETP.LT.OR P2, PT, R0, 0xa, !P1 ;  /* 0x0000000a0000780c */ /* 0x000fc80004f41670 */
[----:B------:R-:W-:Y:S09]  /*2490*/  @P5 BRA `(.L_x_42) ;  /* 0x00000000000c5947 */ /* 0x000ff20003800000 */
[----:B------:R-:W1:Y:S02]  /*24a0*/  LDG.E.U8 R162, desc[UR38][R8.64] ;  /* 0x0000002608a27981 */ /* 0x000e64000c1e1100 */
[----:B-1----:R-:W-:-:S05]  /*24b0*/  PRMT R11, R162, 0x8880, RZ ;  /* 0x00008880a20b7816 */ /* 0x002fca00000000ff */
[----:B------:R-:W-:-:S07]  /*24c0*/  IMAD R10, R11, R22, RZ ;  /* 0x000000160b0a7224 */ /* 0x000fce00078e02ff */
.L_x_42:
[----:B------:R-:W-:Y:S05]  /*24d0*/  BSYNC B1 ;  /* 0x0000000000017941 */ /* 0x000fea0003800000 */
.L_x_41:
[----:B-1----:R-:W-:Y:S01]  /*24e0*/  @!P5 IMAD R11, R26, R23, R10 ;  /* 0x000000171a0bd224 */ /* 0x002fe200078e020a */
[----:B------:R-:W-:Y:S04]  /*24f0*/  BSSY B1, `(.L_x_43) ;  /* 0x0000006000017945 */ /* 0x000fe80003800000 */
[----:B------:R1:W-:Y:S01]  /*2500*/  @!P5 STG.E.U8 desc[UR38][R6.64], R11 ;  /* 0x0000000b0600d986 */ /* 0x0003e2000c101126 */
[----:B------:R-:W-:Y:S05]  /*2510*/  @P3 BRA `(.L_x_44) ;  /* 0x00000000000c3947 */ /* 0x000fea0003800000 */
[----:B------:R-:W1:Y:S02]  /*2520*/  LDG.E.U8 R162, desc[UR38][R8.64+0x1] ;  /* 0x0000012608a27981 */ /* 0x000e64000c1e1100 */
[----:B-1----:R-:W-:-:S05]  /*2530*/  PRMT R11, R162, 0x8880, RZ ;  /* 0x00008880a20b7816 */ /* 0x002fca00000000ff */
[----:B------:R-:W-:-:S07]  /*2540*/  IMAD R10, R11, R22, RZ ;  /* 0x000000160b0a7224 */ /* 0x000fce00078e02ff */
.L_x_44:
[----:B------:R-:W-:Y:S05]  /*2550*/  BSYNC B1 ;  /* 0x0000000000017941 */ /* 0x000fea0003800000 */
.L_x_43:
[----:B------:R-:W-:Y:S01]  /*2560*/  @!P3 IMAD R27, R27, R23, R10 ;  /* 0x000000171b1bb224 */ /* 0x000fe200078e020a */
[----:B------:R-:W-:Y:S04]  /*2570*/  BSSY B1, `(.L_x_45) ;  /* 0x0000006000017945 */ /* 0x000fe80003800000 */
[----:B------:R3:W-:Y:S01]  /*2580*/  @!P3 STG.E.U8 desc[UR38][R6.64+0x1], R27 ;  /* 0x0000011b0600b986 */ /* 0x0007e2000c101126 */
[----:B------:R-:W-:Y:S05]  /*2590*/  @P4 BRA `(.L_x_46) ;  /* 0x00000000000c4947 */ /* 0x000fea0003800000 */
[----:B------:R-:W1:Y:S02]  /*25a0*/  LDG.E.U8 R162, desc[UR38][R2.64+0x8] ;  /* 0x0000082602a27981 */ /* 0x000e64000c1e1100 */
[----:B-1----:R-:W-:-:S05]  /*25b0*/  PRMT R11, R162, 0x8880, RZ ;  /* 0x00008880a20b7816 */ /* 0x002fca00000000ff */
[----:B------:R-:W-:-:S07]  /*25c0*/  IMAD R10, R11, R22, RZ ;  /* 0x000000160b0a7224 */ /* 0x000fce00078e02ff */
.L_x_46:
[----:B------:R-:W-:Y:S05]  /*25d0*/  BSYNC B1 ;  /* 0x0000000000017941 */ /* 0x000fea0003800000 */
.L_x_45:
[----:B-1----:R-:W-:Y:S01]  /*25e0*/  @!P4 IMAD R11, R28, R23, R10 ;  /* 0x000000171c0bc224 */ /* 0x002fe200078e020a */
[----:B------:R-:W-:Y:S04]  /*25f0*/  BSSY B1, `(.L_x_47) ;  /* 0x0000006000017945 */ /* 0x000fe80003800000 */
[----:B------:R1:W-:Y:S01]  /*2600*/  @!P4 STG.E.U8 desc[UR38][R4.64+0x8], R11 ;  /* 0x0000080b0400c986 */ /* 0x0003e2000c101126 */
[----:B------:R-:W-:Y:S05]  /*2610*/  @P2 BRA `(.L_x_48) ;  /* 0x00000000000c2947 */ /* 0x000fea0003800000 */
[----:B------:R-:W1:Y:S02]  /*2620*/  LDG.E.U8 R162, desc[UR38][R2.64+0x9] ;  /* 0x0000092602a27981 */ /* 0x000e64000c1e1100 */
[----:B-1----:R-:W-:-:S05]  /*2630*/  PRMT R11, R162, 0x8880, RZ ;  /* 0x00008880a20b7816 */ /* 0x002fca00000000ff */
[----:B------:R-:W-:-:S07]  /*2640*/  IMAD R10, R11, R22, RZ ;  /* 0x000000160b0a7224 */ /* 0x000fce00078e02ff */
.L_x_48:
[----:B------:R-:W-:Y:S05]  /*2650*/  BSYNC B1 ;  /* 0x0000000000017941 */ /* 0x000fea0003800000 */
.L_x_47:
[C---:B------:R-:W-:Y:S01]  /*2660*/  ISETP.LT.OR P4, PT, R0.reuse, 0x9, !P0 ;  /* 0x000000090000780c */ /* 0x040fe20004781670 */
[----:B------:R-:W-:Y:S01]  /*2670*/  @!P2 IMAD R29, R29, R23, R10 ;  /* 0x000000171d1da224 */ /* 0x000fe200078e020a */
[----:B------:R-:W-:Y:S01]  /*2680*/  BSSY B1, `(.L_x_49) ;  /* 0x0000009000017945 */ /* 0x000fe20003800000 */
[C---:B------:R-:W-:Y:S02]  /*2690*/  ISETP.LT.OR P3, PT, R0.reuse, 0xa, !P0 ;  /* 0x0000000a0000780c */ /* 0x040fe40004761670 */
[C---:B------:R-:W-:Y:S01]  /*26a0*/  ISETP.LT.OR P5, PT, R0.reuse, 0x11, !P1 ;  /* 0x000000110000780c */ /* 0x040fe20004fa1670 */
[----:B------:R4:W-:Y:S01]  /*26b0*/  @!P2 STG.E.U8 desc[UR38][R4.64+0x9], R29 ;  /* 0x0000091d0400a986 */ /* 0x0009e2000c101126 */
[----:B------:R-:W-:-:S06]  /*26c0*/  ISETP.LT.OR P2, PT, R0, 0x12, !P1 ;  /* 0x000000120000780c */ /* 0x000fcc0004f41670 */
[----:B------:R-:W-:Y:S07]  /*26d0*/  @P4 BRA `(.L_x_50) ;  /* 0x00000000000c4947 */ /* 0x000fee0003800000 */
[----:B------:R-:W1:Y:S02]  /*26e0*/  LDG.E.U8 R162, desc[UR38][R8.64+0x8] ;  /* 0x0000082608a27981 */ /* 0x000e64000c1e1100 */
[----:B-1----:R-:W-:-:S05]  /*26f0*/  PRMT R11, R162, 0x8880, RZ ;  /* 0x00008880a20b7816 */ /* 0x002fca00000000ff */
[----:B------:R-:W-:-:S07]  /*2700*/  IMAD R10, R11, R22, RZ ;  /* 0x000000160b0a7224 */ /* 0x000fce00078e02ff */
.L_x_50:
[----:B------:R-:W-:Y:S05]  /*2710*/  BSYNC B1 ;  /* 0x0000000000017941 */ /* 0x000fea0003800000 */
.L_x_49:
[----:B-1----:R-:W-:Y:S01]  /*2720*/  @!P4 IMAD R11, R30, R23, R10 ;  /* 0x000000171e0bc224 */ /* 0x002fe200078e020a */
[----:B------:R-:W-:Y:S04]  /*2730*/  BSSY B1, `(.L_x_51) ;  /* 0x0000006000017945 */ /* 0x000fe80003800000 */
[----:B------:R1:W-:Y:S01]  /*2740*/  @!P4 STG.E.U8 desc[UR38][R6.64+0x8], R11 ;  /* 0x0000080b0600c986 */ /* 0x0003e2000c101126 */
[----:B------:R-:W-:Y:S05]  /*2750*/  @P3 BRA `(.L_x_52) ;  /* 0x00000000000c3947 */ /* 0x000fea0003800000 */
[----:B------:R-:W1:Y:S02]  /*2760*/  LDG.E.U8 R162, desc[UR38][R8.64+0x9] ;  /* 0x0000092608a27981 */ /* 0x000e64000c1e1100 */
[----:B-1----:R-:W-:-:S05]  /*2770*/  PRMT R11, R162, 0x8880, RZ ;  /* 0x00008880a20b7816 */ /* 0x002fca00000000ff */
[----:B------:R-:W-:-:S07]  /*2780*/  IMAD R10, R11, R22, RZ ;  /* 0x000000160b0a7224 */ /* 0x000fce00078e02ff */
.L_x_52:
[----:B------:R-:W-:Y:S05]  /*2790*/  BSYNC B1 ;  /* 0x0000000000017941 */ /* 0x000fea0003800000 */
.L_x_51:
[----:B------:R-:W-:Y:S01]  /*27a0*/  @!P3 IMAD R31, R31, R23, R10 ;  /* 0x000000171f1fb224 */ /* 0x000fe200078e020a */
[----:B------:R-:W-:Y:S04]  /*27b0*/  BSSY B1, `(.L_x_53) ;  /* 0x0000006000017945 */ /* 0x000fe80003800000 */
[----:B------:R0:W-:Y:S01]  /*27c0*/  @!P3 STG.E.U8 desc[UR38][R6.64+0x9], R31 ;  /* 0x0000091f0600b986 */ /* 0x0001e2000c101126 */
[----:B------:R-:W-:Y:S05]  /*27d0*/  @P5 BRA `(.L_x_54) ;  /* 0x00000000000c5947 */ /* 0x000fea0003800000 */
[----:B------:R-:W1:Y:S02]  /*27e0*/  LDG.E.U8 R162, desc[UR38][R2.64+0x10] ;  /* 0x0000102602a27981 */ /* 0x000e64000c1e1100 */
[----:B-1----:R-:W-:-:S05]  /*27f0*/  PRMT R11, R162, 0x8880, RZ ;  /* 0x00008880a20b7816 */ /* 0x002fca00000000ff */
[----:B------:R-:W-:-:S07]  /*2800*/  IMAD R10, R11, R22, RZ ;  /* 0x000000160b0a7224 */ /* 0x000fce00078e02ff */
.L_x_54:
[----:B------:R-:W-:Y:S05]  /*2810*/  BSYNC B1 ;  /* 0x0000000000017941 */ /* 0x000fea0003800000 */
.L_x_53:
[----:B-1----:R-:W-:Y:S01]  /*2820*/  @!P5 IMAD R11, R32, R23, R10 ;  /* 0x00000017200bd224 */ /* 0x002fe200078e020a */
[----:B------:R-:W-:Y:S04]  /*2830*/  BSSY B1, `(.L_x_55) ;  /* 0x0000006000017945 */ /* 0x000fe80003800000 */
[----:B------:R1:W-:Y:S01]  /*2840*/  @!P5 STG.E.U8 desc[UR38][R4.64+0x10], R11 ;  /* 0x0000100b0400d986 */ /* 0x0003e2000c101126 */
[----:B------:R-:W-:Y:S05]  /*2850*/  @P2 BRA `(.L_x_56) ;  /* 0x00000000000c2947 */ /* 0x000fea0003800000 */
[----:B------:R-:W1:Y:S02]  /*2860*/  LDG.E.U8 R162, desc[UR38][R2.64+0x11] ;  /* 0x0000112602a27981 */ /* 0x000e64000c1e1100 */
[----:B-1----:R-:W-:-:S05]  /*2870*/  PRMT R11, R162, 0x8880, RZ ;  /* 0x00008880a20b7816 */ /* 0x002fca00000000ff */
[----:B------:R-:W-:-:S07]  /*2880*/  IMAD R10, R11, R22, RZ ;  /* 0x000000160b0a7224 */ /* 0x000fce00078e02ff */
.L_x_56:
[----:B------:R-:W-:Y:S05]  /*2890*/  BSYNC B1 ;  /* 0x0000000000017941 */ /* 0x000fea0003800000 */
.L_x_55:
        /* <DEDUP_REMOVED lines=11> */
.L_x_58:
[----:B------:R-:W-:Y:S05]  /*2950*/  BSYNC B1 ;  /* 0x0000000000017941 */ /* 0x000fea0003800000 */
.L_x_57:
[----:B-1----:R-:W-:Y:S01]  /*2960*/  @!P4 IMAD R11, R34, R23, R10 ;  /* 0x00000017220bc224 */ /* 0x002fe200078e020a */
[----:B------:R-:W-:Y:S04]  /*2970*/  BSSY B1, `(.L_x_59) ;  /* 0x0000006000017945 */ /* 0x000fe80003800000 */
[----:B------:R1:W-:Y:S01]  /*2980*/  @!P4 STG.E.U8 desc[UR38][R6.64+0x10], R11 ;  /* 0x0000100b0600c986 */ /* 0x0003e2000c101126 */
[----:B------:R-:W-:Y:S05]  /*2990*/  @P3 BRA `(.L_x_60) ;  /* 0x00000000000c3947 */ /* 0x000fea0003800000 */
[----:B------:R-:W1:Y:S02]  /*29a0*/  LDG.E.U8 R162, desc[UR38][R8.64+0x11] ;  /* 0x0000112608a27981 */ /* 0x000e64000c1e1100 */
[----:B-1----:R-:W-:-:S05]  /*29b0*/  PRMT R11, R162, 0x8880, RZ ;  /* 0x00008880a20b7816 */ /* 0x002fca00000000ff */
[----:B------:R-:W-:-:S07]  /*29c0*/  IMAD R10, R11, R22, RZ ;  /* 0x000000160b0a7224 */ /* 0x000fce00078e02ff */
.L_x_60:
[----:B------:R-:W-:Y:S05]  /*29d0*/  BSYNC B1 ;  /* 0x0000000000017941 */ /* 0x000fea0003800000 */
.L_x_59:
[----:B------:R-:W-:Y:S01]  /*29e0*/  @!P3 IMAD R35, R35, R23, R10 ;  /* 0x000000172323b224 */ /* 0x000fe200078e020a */
[----:B------:R-:W-:Y:S04]  /*29f0*/  BSSY B1, `(.L_x_61) ;  /* 0x0000006000017945 */ /* 0x000fe80003800000 */
[----:B------:R0:W-:Y:S01]  /*2a00*/  @!P3 STG.E.U8 desc[UR38][R6.64+0x11], R35 ;  /* 0x000011230600b986 */ /* 0x0001e2000c101126 */
[----:B------:R-:W-:Y:S05]  /*2a10*/  @P5 BRA `(.L_x_62) ;  /* 0x00000000000c5947 */ /* 0x000fea0003800000 */
[----:B------:R-:W1:Y:S02]  /*2a20*/  LDG.E.U8 R162, desc[UR38][R2.64+0x18] ;  /* 0x0000182602a27981 */ /* 0x000e64000c1e1100 */
[----:B-1----:R-:W-:-:S05]  /*2a30*/  PRMT R11, R162, 0x8880, RZ ;  /* 0x00008880a20b7816 */ /* 0x002fca00000000ff */
[----:B------:R-:W-:-:S07]  /*2a40*/  IMAD R10, R11, R22, RZ ;  /* 0x000000160b0a7224 */ /* 0x000fce00078e02ff */
.L_x_62:
[----:B------:R-:W-:Y:S05]  /*2a50*/  BSYNC B1 ;  /* 0x0000000000017941 */ /* 0x000fea0003800000 */
.L_x_61:
[----:B-1----:R-:W-:Y:S01]  /*2a60*/  @!P5 IMAD R11, R36, R23, R10 ;  /* 0x00000017240bd224 */ /* 0x002fe200078e020a */
[----:B------:R-:W-:Y:S04]  /*2a70*/  BSSY B1, `(.L_x_63) ;  /* 0x0000006000017945 */ /* 0x000fe80003800000 */
[----:B------:R1:W-:Y:S01]  /*2a80*/  @!P5 STG.E.U8 desc[UR38][R4.64+0x18], R11 ;  /* 0x0000180b0400d986 */ /* 0x0003e2000c101126 */
[----:B------:R-:W-:Y:S05]  /*2a90*/  @P2 BRA `(.L_x_64) ;  /* 0x00000000000c2947 */ /* 0x000fea0003800000 */
[----:B------:R-:W1:Y:S02]  /*2aa0*/  LDG.E.U8 R162, desc[UR38][R2.64+0x19] ;  /* 0x0000192602a27981 */ /* 0x000e64000c1e1100 */
[----:B-1----:R-:W-:-:S05]  /*2ab0*/  PRMT R11, R162, 0x8880, RZ ;  /* 0x00008880a20b7816 */ /* 0x002fca00000000ff */
[----:B------:R-:W-:-:S07]  /*2ac0*/  IMAD R10, R11, R22, RZ ;  /* 0x000000160b0a7224 */ /* 0x000fce00078e02ff */
.L_x_64:
[----:B------:R-:W-:Y:S05]  /*2ad0*/  BSYNC B1 ;  /* 0x0000000000017941 */ /* 0x000fea0003800000 */
.L_x_63:
        /* <DEDUP_REMOVED lines=11> */
.L_x_66:
[----:B------:R-:W-:Y:S05]  /*2b90*/  BSYNC B1 ;  /* 0x0000000000017941 */ /* 0x000fea0003800000 */
.L_x_65:
[----:B-1----:R-:W-:Y:S01]  /*2ba0*/  @!P4 IMAD R11, R38, R23, R10 ;  /* 0x00000017260bc224 */ /* 0x002fe200078e020a */
[----:B------:R-:W-:Y:S04]  /*2bb0*/  BSSY B1, `(.L_x_67) ;  /* 0x0000006000017945 */ /* 0x000fe80003800000 */
[----:B------:R1:W-:Y:S01]  /*2bc0*/  @!P4 STG.E.U8 desc[UR38][R6.64+0x18], R11 ;  /* 0x0000180b0600c986 */ /* 0x0003e2000c101126 */
[----:B------:R-:W-:Y:S05]  /*2bd0*/  @P3 BRA `(.L_x_68) ;  /* 0x00000000000c3947 */ /* 0x000fea0003800000 */
[----:B------:R-:W1:Y:S02]  /*2be0*/  LDG.E.U8 R162, desc[UR38][R8.64+0x19] ;  /* 0x0000192608a27981 */ /* 0x000e64000c1e1100 */
[----:B-1----:R-:W-:-:S05]  /*2bf0*/  PRMT R11, R162, 0x8880, RZ ;  /* 0x00008880a20b7816 */ /* 0x002fca00000000ff */
[----:B------:R-:W-:-:S07]  /*2c00*/  IMAD R10, R11, R22, RZ ;  /* 0x000000160b0a7224 */ /* 0x000fce00078e02ff */
.L_x_68:
[----:B------:R-:W-:Y:S05]  /*2c10*/  BSYNC B1 ;  /* 0x0000000000017941 */ /* 0x000fea0003800000 */
.L_x_67:
[----:B------:R-:W-:Y:S01]  /*2c20*/  @!P3 IMAD R39, R39, R23, R10 ;  /* 0x000000172727b224 */ /* 0x000fe200078e020a */
[----:B------:R-:W-:Y:S04]  /*2c30*/  BSSY B1, `(.L_x_69) ;  /* 0x0000006000017945 */ /* 0x000fe80003800000 */
[----:B------:R0:W-:Y:S01]  /*2c40*/  @!P3 STG.E.U8 desc[UR38][R6.64+0x19], R39 ;  /* 0x000019270600b986 */ /* 0x0001e2000c101126 */
[----:B------:R-:W-:Y:S05]  /*2c50*/  @P5 BRA `(.L_x_70) ;  /* 0x00000000000c5947 */ /* 0x000fea0003800000 */
[----:B------:R-:W1:Y:S02]  /*2c60*/  LDG.E.U8 R162, desc[UR38][R2.64+0x20] ;  /* 0x0000202602a27981 */ /* 0x000e64000c1e1100 */
[----:B-1----:R-:W-:-:S05]  /*2c70*/  PRMT R11, R162, 0x8880, RZ ;  /* 0x00008880a20b7816 */ /* 0x002fca00000000ff */
[----:B------:R-:W-:-:S07]  /*2c80*/  IMAD R10, R11, R22, RZ ;  /* 0x000000160b0a7224 */ /* 0x000fce00078e02ff */
.L_x_70:
[----:B------:R-:W-:Y:S05]  /*2c90*/  BSYNC B1 ;  /* 0x0000000000017941 */ /* 0x000fea0003800000 */
.L_x_69:
[----:B-1----:R-:W-:Y:S01]  /*2ca0*/  @!P5 IMAD R11, R40, R23, R10 ;  /* 0x00000017280bd224 */ /* 0x002fe200078e020a */
[----:B------:R-:W-:Y:S04]  /*2cb0*/  BSSY B1, `(.L_x_71) ;  /* 0x0000006000017945 */ /* 0x000fe80003800000 */
[----:B------:R1:W-:Y:S01]  /*2cc0*/  @!P5 STG.E.U8 desc[UR38][R4.64+0x20], R11 ;  /* 0x0000200b0400d986 */ /* 0x0003e2000c101126 */
[----:B------:R-:W-:Y:S05]  /*2cd0*/  @P2 BRA `(.L_x_72) ;  /* 0x00000000000c2947 */ /* 0x000fea0003800000 */
[----:B------:R-:W1:Y:S02]  /*2ce0*/  LDG.E.U8 R162, desc[UR38][R2.64+0x21] ;  /* 0x0000212602a27981 */ /* 0x000e64000c1e1100 */
[----:B-1----:R-:W-:-:S05]  /*2cf0*/  PRMT R11, R162, 0x8880, RZ ;  /* 0x00008880a20b7816 */ /* 0x002fca00000000ff */
[----:B------:R-:W-:-:S07]  /*2d00*/  IMAD R10, R11, R22, RZ ;  /* 0x000000160b0a7224 */ /* 0x000fce00078e02ff */
.L_x_72:
[----:B------:R-:W-:Y:S05]  /*2d10*/  BSYNC B1 ;  /* 0x0000000000017941 */ /* 0x000fea0003800000 */
.L_x_71:
        /* <DEDUP_REMOVED lines=11> */
.L_x_74:
[----:B------:R-:W-:Y:S05]  /*2dd0*/  BSYNC B1 ;  /* 0x0000000000017941 */ /* 0x000fea0003800000 */
.L_x_73:
[----:B-1----:R-:W-:Y:S01]  /*2de0*/  @!P4 IMAD R11, R42, R23, R10 ;  /* 0x000000172a0bc224 */ /* 0x002fe200078e020a */
[----:B------:R-:W-:Y:S04]  /*2df0*/  BSSY B1, `(.L_x_75) ;  /* 0x0000006000017945 */ /* 0x000fe80003800000 */
[----:B------:R1:W-:Y:S01]  /*2e00*/  @!P4 STG.E.U8 desc[UR38][R6.64+0x20], R11 ;  /* 0x0000200b0600c986 */ /* 0x0003e2000c101126 */
[----:B------:R-:W-:Y:S05]  /*2e10*/  @P3 BRA `(.L_x_76) ;  /* 0x00000000000c3947 */ /* 0x000fea0003800000 */
[----:B------:R-:W1:Y:S02]  /*2e20*/  LDG.E.U8 R162, desc[UR38][R8.64+0x21] ;  /* 0x0000212608a27981 */ /* 0x000e64000c1e1100 */
[----:B-1----:R-:W-:-:S05]  /*2e30*/  PRMT R11, R162, 0x8880, RZ ;  /* 0x00008880a20b7816 */ /* 0x002fca00000000ff */
[----:B------:R-:W-:-:S07]  /*2e40*/  IMAD R10, R11, R22, RZ ;  /* 0x000000160b0a7224 */ /* 0x000fce00078e02ff */
.L_x_76:
[----:B------:R-:W-:Y:S05]  /*2e50*/  BSYNC B1 ;  /* 0x0000000000017941 */ /* 0x000fea0003800000 */
.L_x_75:
[----:B------:R-:W-:Y:S01]  /*2e60*/  @!P3 IMAD R43, R43, R23, R10 ;  /* 0x000000172b2bb224 */ /* 0x000fe200078e020a */
[----:B------:R-:W-:Y:S04]  /*2e70*/  BSSY B1, `(.L_x_77) ;  /* 0x0000006000017945 */ /* 0x000fe80003800000 */
[----:B------:R0:W-:Y:S01]  /*2e80*/  @!P3 STG.E.U8 desc[UR38][R6.64+0x21], R43 ;  /* 0x0000212b0600b986 */ /* 0x0001e2000c101126 */
[----:B------:R-:W-:Y:S05]  /*2e90*/  @P5 BRA `(.L_x_78) ;  /* 0x00000000000c5947 */ /* 0x000fea0003800000 */
[----:B------:R-:W1:Y:S02]  /*2ea0*/  LDG.E.U8 R162, desc[UR38][R2.64+0x28] ;  /* 0x0000282602a27981 */ /* 0x000e64000c1e1100 */
[----:B-1----:R-:W-:-:S05]  /*2eb0*/  PRMT R11, R162, 0x8880, RZ ;  /* 0x00008880a20b7816 */ /* 0x002fca00000000ff */
[----:B------:R-:W-:-:S07]  /*2ec0*/  IMAD R10, R11, R22, RZ ;  /* 0x000000160b0a7224 */ /* 0x000fce00078e02ff */
.L_x_78:
[----:B------:R-:W-:Y:S05]  /*2ed0*/  BSYNC B1 ;  /* 0x0000000000017941 */ /* 0x000fea0003800000 */
.L_x_77:
[----:B-1----:R-:W-:Y:S01]  /*2ee0*/  @!P5 IMAD R11, R44, R23, R10 ;  /* 0x000000172c0bd224 */ /* 0x002fe200078e020a */
[----:B------:R-:W-:Y:S04]  /*2ef0*/  BSSY B1, `(.L_x_79) ;  /* 0x0000006000017945 */ /* 0x000fe80003800000 */
[----:B------:R1:W-:Y:S01]  /*2f00*/  @!P5 STG.E.U8 desc[UR38][R4.64+0x28], R11 ;  /* 0x0000280b0400d986 */ /* 0x0003e2000c101126 */
[----:B------:R-:W-:Y:S05]  /*2f10*/  @P2 BRA `(.L_x_80) ;  /* 0x00000000000c2947 */ /* 0x000fea0003800000 */
[----:B------:R-:W1:Y:S02]  /*2f20*/  LDG.E.U8 R162, desc[UR38][R2.64+0x29] ;  /* 0x0000292602a27981 */ /* 0x000e64000c1e1100 */
[----:B-1----:R-:W-:-:S05]  /*2f30*/  PRMT R11, R162, 0x8880, RZ ;  /* 0x00008880a20b7816 */ /* 0x002fca00000000ff */
[----:B------:R-:W-:-:S07]  /*2f40*/  IMAD R10, R11, R22, RZ ;  /* 0x000000160b0a7224 */ /* 0x000fce00078e02ff */
.L_x_80:
[----:B------:R-:W-:Y:S05]  /*2f50*/  BSYNC B1 ;  /* 0x0000000000017941 */ /* 0x000fea0003800000 */
.L_x_79:
        /* <DEDUP_REMOVED lines=11> */
.L_x_82:
[----:B------:R-:W-:Y:S05]  /*3010*/  BSYNC B1 ;  /* 0x0000000000017941 */ /* 0x000fea0003800000 */
.L_x_81:
[----:B-1----:R-:W-:Y:S01]  /*3020*/  @!P4 IMAD R11, R46, R23, R10 ;  /* 0x000000172e0bc224 */ /* 0x002fe200078e020a */
[----:B------:R-:W-:Y:S04]  /*3030*/  BSSY B1, `(.L_x_83) ;  /* 0x0000006000017945 */ /* 0x000fe80003800000 */
[----:B------:R1:W-:Y:S01]  /*3040*/  @!P4 STG.E.U8 desc[UR38][R6.64+0x28], R11 ;  /* 0x0000280b0600c986 */ /* 0x0003e2000c101126 */
[----:B------:R-:W-:Y:S05]  /*3050*/  @P3 BRA `(.L_x_84) ;  /* 0x00000000000c3947 */ /* 0x000fea0003800000 */
[----:B------:R-:W1:Y:S02]  /*3060*/  LDG.E.U8 R162, desc[UR38][R8.64+0x29] ;  /* 0x0000292608a27981 */ /* 0x000e64000c1e1100 */
[----:B-1----:R-:W-:-:S05]  /*3070*/  PRMT R11, R162, 0x8880, RZ ;  /* 0x00008880a20b7816 */ /* 0x002fca00000000ff */
[----:B------:R-:W-:-:S07]  /*3080*/  IMAD R10, R11, R22, RZ ;  /* 0x000000160b0a7224 */ /* 0x000fce00078e02ff */
.L_x_84:
[----:B------:R-:W-:Y:S05]  /*3090*/  BSYNC B1 ;  /* 0x0000000000017941 */ /* 0x000fea0003800000 */
.L_x_83:
[----:B------:R-:W-:Y:S01]  /*30a0*/  @!P3 IMAD R47, R47, R23, R10 ;  /* 0x000000172f2fb224 */ /* 0x000fe200078e020a */
[----:B------:R-:W-:Y:S04]  /*30b0*/  BSSY B1, `(.L_x_85) ;  /* 0x0000006000017945 */ /* 0x000fe80003800000 */
[----:B------:R0:W-:Y:S01]  /*30c0*/  @!P3 STG.E.U8 desc[UR38][R6.64+0x29], R47 ;  /* 0x0000292f0600b986 */ /* 0x0001e2000c101126 */
[----:B------:R-:W-:Y:S05]  /*30d0*/  @P5 BRA `(.L_x_86) ;  /* 0x00000000000c5947 */ /* 0x000fea0003800000 */
[----:B------:R-:W1:Y:S02]  /*30e0*/  LDG.E.U8 R162, desc[UR38][R2.64+0x30] ;  /* 0x0000302602a27981 */ /* 0x000e64000c1e1100 */
[----:B-1----:R-:W-:-:S05]  /*30f0*/  PRMT R11, R162, 0x8880, RZ ;  /* 0x00008880a20b7816 */ /* 0x002fca00000000ff */
[----:B------:R-:W-:-:S07]  /*3100*/  IMAD R10, R11, R22, RZ ;  /* 0x000000160b0a7224 */ /* 0x000fce00078e02ff */
.L_x_86:
[----:B------:R-:W-:Y:S05]  /*3110*/  BSYNC B1 ;  /* 0x0000000000017941 */ /* 0x000fea0003800000 */
.L_x_85:
[----:B-1----:R-:W-:Y:S01]  /*3120*/  @!P5 IMAD R11, R48, R23, R10 ;  /* 0x00000017300bd224 */ /* 0x002fe200078e020a */
[----:B------:R-:W-:Y:S04]  /*3130*/  BSSY B1, `(.L_x_87) ;  /* 0x0000006000017945 */ /* 0x000fe80003800000 */
[----:B------:R1:W-:Y:S01]  /*3140*/  @!P5 STG.E.U8 desc[UR38][R4.64+0x30], R11 ;  /* 0x0000300b0400d986 */ /* 0x0003e2000c101126 */
[----:B------:R-:W-:Y:S05]  /*3150*/  @P2 BRA `(.L_x_88) ;  /* 0x00000000000c2947 */ /* 0x000fea0003800000 */
[----:B------:R-:W1:Y:S02]  /*3160*/  LDG.E.U8 R162, desc[UR38][R2.64+0x31] ;  /* 0x0000312602a27981 */ /* 0x000e64000c1e1100 */
[----:B-1----:R-:W-:-:S05]  /*3170*/  PRMT R11, R162, 0x8880, RZ ;  /* 0x00008880a20b7816 */ /* 0x002fca00000000ff */
[----:B------:R-:W-:-:S07]  /*3180*/  IMAD R10, R11, R22, RZ ;  /* 0x000000160b0a7224 */ /* 0x000fce00078e02ff */
.L_x_88:
[----:B------:R-:W-:Y:S05]  /*3190*/  BSYNC B1 ;  /* 0x0000000000017941 */ /* 0x000fea0003800000 */
.L_x_87:
        /* <DEDUP_REMOVED lines=11> */
.L_x_90:
[----:B------:R-:W-:Y:S05]  /*3250*/  BSYNC B1 ;  /* 0x0000000000017941 */ /* 0x000fea0003800000 */
.L_x_89:
[----:B-1----:R-:W-:Y:S01]  /*3260*/  @!P4 IMAD R11, R50, R23, R10 ;  /* 0x00000017320bc224 */ /* 0x002fe200078e020a */
[----:B------:R-:W-:Y:S04]  /*3270*/  BSSY B1, `(.L_x_91) ;  /* 0x0000006000017945 */ /* 0x000fe80003800000 */
[----:B------:R1:W-:Y:S01]  /*3280*/  @!P4 STG.E.U8 desc[UR38][R6.64+0x30], R11 ;  /* 0x0000300b0600c986 */ /* 0x0003e2000c101126 */
[----:B------:R-:W-:Y:S05]  /*3290*/  @P3 BRA `(.L_x_92) ;  /* 0x00000000000c3947 */ /* 0x000fea0003800000 */
[----:B------:R-:W1:Y:S02]  /*32a0*/  LDG.E.U8 R162, desc[UR38][R8.64+0x31] ;  /* 0x0000312608a27981 */ /* 0x000e64000c1e1100 */
[----:B-1----:R-:W-:-:S05]  /*32b0*/  PRMT R11, R162, 0x8880, RZ ;  /* 0x00008880a20b7816 */ /* 0x002fca00000000ff */
[----:B------:R-:W-:-:S07]  /*32c0*/  IMAD R10, R11, R22, RZ ;  /* 0x000000160b0a7224 */ /* 0x000fce00078e02ff */
.L_x_92:
[----:B------:R-:W-:Y:S05]  /*32d0*/  BSYNC B1 ;  /* 0x0000000000017941 */ /* 0x000fea0003800000 */
.L_x_91:
[----:B------:R-:W-:Y:S01]  /*32e0*/  @!P3 IMAD R51, R51, R23, R10 ;  /* 0x000000173333b224 */ /* 0x000fe200078e020a */
[----:B------:R-:W-:Y:S04]  /*32f0*/  BSSY B1, `(.L_x_93) ;  /* 0x0000006000017945 */ /* 0x000fe80003800000 */
[----:B------:R0:W-:Y:S01]  /*3300*/  @!P3 STG.E.U8 desc[UR38][R6.64+0x31], R51 ;  /* 0x000031330600b986 */ /* 0x0001e2000c101126 */
[----:B------:R-:W-:Y:S05]  /*3310*/  @P5 BRA `(.L_x_94) ;  /* 0x00000000000c5947 */ /* 0x000fea0003800000 */
[----:B------:R-:W1:Y:S02]  /*3320*/  LDG.E.U8 R162, desc[UR38][R2.64+0x38] ;  /* 0x0000382602a27981 */ /* 0x000e64000c1e1100 */
[----:B-1----:R-:W-:-:S05]  /*3330*/  PRMT R11, R162, 0x8880, RZ ;  /* 0x00008880a20b7816 */ /* 0x002fca00000000ff */
[----:B------:R-:W-:-:S07]  /*3340*/  IMAD R10, R11, R22, RZ ;  /* 0x000000160b0a7224 */ /* 0x000fce00078e02ff */
.L_x_94:
[----:B------:R-:W-:Y:S05]  /*3350*/  BSYNC B1 ;  /* 0x0000000000017941 */ /* 0x000fea0003800000 */
.L_x_93:
[----:B-1----:R-:W-:Y:S01]  /*3360*/  @!P5 IMAD R11, R52, R23, R10 ;  /* 0x00000017340bd224 */ /* 0x002fe200078e020a */
[----:B------:R-:W-:Y:S04]  /*3370*/  BSSY B1, `(.L_x_95) ;  /* 0x0000006000017945 */ /* 0x000fe80003800000 */
[----:B------:R1:W-:Y:S01]  /*3380*/  @!P5 STG.E.U8 desc[UR38][R4.64+0x38], R11 ;  /* 0x0000380b0400d986 */ /* 0x0003e2000c101126 */
[----:B------:R-:W-:Y:S05]  /*3390*/  @P2 BRA `(.L_x_96) ;  /* 0x00000000000c2947 */ /* 0x000fea0003800000 */
[----:B------:R-:W1:Y:S02]  /*33a0*/  LDG.E.U8 R162, desc[UR38][R2.64+0x39] ;  /* 0x0000392602a27981 */ /* 0x000e64000c1e1100 */
[----:B-1----:R-:W-:-:S05]  /*33b0*/  PRMT R11, R162, 0x8880, RZ ;  /* 0x00008880a20b7816 */ /* 0x002fca00000000ff */
[----:B------:R-:W-:-:S07]  /*33c0*/  IMAD R10, R11, R22, RZ ;  /* 0x000000160b0a7224 */ /* 0x000fce00078e02ff */
.L_x_96:
[----:B------:R-:W-:Y:S05]  /*33d0*/  BSYNC B1 ;  /* 0x0000000000017941 */ /* 0x000fea0003800000 */
.L_x_95:
        /* <DEDUP_REMOVED lines=11> */
.L_x_98:
[----:B------:R-:W-:Y:S05]  /*3490*/  BSYNC B1 ;  /* 0x0000000000017941 */ /* 0x000fea0003800000 */
.L_x_97:
[----:B-1----:R-:W-:Y:S01]  /*34a0*/  @!P4 IMAD R11, R54, R23, R10 ;  /* 0x00000017360bc224 */ /* 0x002fe200078e020a */
[----:B------:R-:W-:Y:S04]  /*34b0*/  BSSY B1, `(.L_x_99) ;  /* 0x0000006000017945 */ /* 0x000fe80003800000 */
[----:B------:R1:W-:Y:S01]  /*34c0*/  @!P4 STG.E.U8 desc[UR38][R6.64+0x38], R11 ;  /* 0x0000380b0600c986 */ /* 0x0003e2000c101126 */
[----:B------:R-:W-:Y:S05]  /*34d0*/  @P3 BRA `(.L_x_100) ;  /* 0x00000000000c3947 */ /* 0x000fea0003800000 */
[----:B------:R-:W1:Y:S02]  /*34e0*/  LDG.E.U8 R162, desc[UR38][R8.64+0x39] ;  /* 0x0000392608a27981 */ /* 0x000e64000c1e1100 */
[----:B-1----:R-:W-:-:S05]  /*34f0*/  PRMT R11, R162, 0x8880, RZ ;  /* 0x00008880a20b7816 */ /* 0x002fca00000000ff */
[----:B------:R-:W-:-:S07]  /*3500*/  IMAD R10, R11, R22, RZ ;  /* 0x000000160b0a7224 */ /* 0x000fce00078e02ff */
.L_x_100:
[----:B------:R-:W-:Y:S05]  /*3510*/  BSYNC B1 ;  /* 0x0000000000017941 */ /* 0x000fea0003800000 */
.L_x_99:
[----:B------:R-:W-:Y:S01]  /*3520*/  @!P3 IMAD R55, R55, R23, R10 ;  /* 0x000000173737b224 */ /* 0x000fe200078e020a */
[----:B------:R-:W-:Y:S04]  /*3530*/  BSSY B1, `(.L_x_101) ;  /* 0x0000006000017945 */ /* 0x000fe80003800000 */
[----:B------:R0:W-:Y:S01]  /*3540*/  @!P3 STG.E.U8 desc[UR38][R6.64+0x39], R55 ;  /* 0x000039370600b986 */ /* 0x0001e2000c101126 */
[----:B------:R-:W-:Y:S05]  /*3550*/  @P5 BRA `(.L_x_102) ;  /* 0x00000000000c5947 */ /* 0x000fea0003800000 */
[----:B------:R-:W1:Y:S02]  /*3560*/  LDG.E.U8 R162, desc[UR38][R2.64+0x40] ;  /* 0x0000402602a27981 */ /* 0x000e64000c1e1100 */
[----:B-1----:R-:W-:-:S05]  /*3570*/  PRMT R11, R162, 0x8880, RZ ;  /* 0x00008880a20b7816 */ /* 0x002fca00000000ff */
[----:B------:R-:W-:-:S07]  /*3580*/  IMAD R10, R11, R22, RZ ;  /* 0x000000160b0a7224 */ /* 0x000fce00078e02ff */
.L_x_102:
[----:B------:R-:W-:Y:S05]  /*3590*/  BSYNC B1 ;  /* 0x0000000000017941 */ /* 0x000fea0003800000 */
.L_x_101:
[----:B-1----:R-:W-:Y:S01]  /*35a0*/  @!P5 IMAD R11, R56, R23, R10 ;  /* 0x00000017380bd224 */ /* 0x002fe200078e020a */
[----:B------:R-:W-:Y:S04]  /*35b0*/  BSSY B1, `(.L_x_103) ;  /* 0x0000006000017945 */ /* 0x000fe80003800000 */
[----:B------:R1:W-:Y:S01]  /*35c0*/  @!P5 STG.E.U8 desc[UR38][R4.64+0x40], R11 ;  /* 0x0000400b0400d986 */ /* 0x0003e2000c101126 */
[----:B------:R-:W-:Y:S05]  /*35d0*/  @P2 BRA `(.L_x_104) ;  /* 0x00000000000c2947 */ /* 0x000fea0003800000 */
[----:B------:R-:W1:Y:S02]  /*35e0*/  LDG.E.U8 R162, desc[UR38][R2.64+0x41] ;  /* 0x0000412602a27981 */ /* 0x000e64000c1e1100 */
[----:B-1----:R-:W-:-:S05]  /*35f0*/  PRMT R11, R162, 0x8880, RZ ;  /* 0x00008880a20b7816 */ /* 0x002fca00000000ff */
[----:B------:R-:W-:-:S07]  /*3600*/  IMAD R10, R11, R22, RZ ;  /* 0x000000160b0a7224 */ /* 0x000fce00078e02ff */
.L_x_104:
[----:B------:R-:W-:Y:S05]  /*3610*/  BSYNC B1 ;  /* 0x0000000000017941 */ /* 0x000fea0003800000 */
.L_x_103:
        /* <DEDUP_REMOVED lines=11> */
.L_x_106:
[----:B------:R-:W-:Y:S05]  /*36d0*/  BSYNC B1 ;  /* 0x0000000000017941 */ /* 0x000fea0003800000 */
.L_x_105:
[----:B-1----:R-:W-:Y:S01]  /*36e0*/  @!P4 IMAD R11, R58, R23, R10 ;  /* 0x000000173a0bc224 */ /* 0x002fe200078e020a */
[----:B------:R-:W-:Y:S04]  /*36f0*/  BSSY B1, `(.L_x_107) ;  /* 0x0000006000017945 */ /* 0x000fe80003800000 */
[----:B------:R1:W-:Y:S01]  /*3700*/  @!P4 STG.E.U8 desc[UR38][R6.64+0x40], R11 ;  /* 0x0000400b0600c986 */ /* 0x0003e2000c101126 */
[----:B------:R-:W-:Y:S05]  /*3710*/  @P3 BRA `(.L_x_108) ;  /* 0x00000000000c3947 */ /* 0x000fea0003800000 */
[----:B------:R-:W1:Y:S02]  /*3720*/  LDG.E.U8 R162, desc[UR38][R8.64+0x41] ;  /* 0x0000412608a27981 */ /* 0x000e64000c1e1100 */
[----:B-1----:R-:W-:-:S05]  /*3730*/  PRMT R11, R162, 0x8880, RZ ;  /* 0x00008880a20b7816 */ /* 0x002fca00000000ff */
[----:B------:R-:W-:-:S07]  /*3740*/  IMAD R10, R11, R22, RZ ;  /* 0x000000160b0a7224 */ /* 0x000fce00078e02ff */
.L_x_108:
[----:B------:R-:W-:Y:S05]  /*3750*/  BSYNC B1 ;  /* 0x0000000000017941 */ /* 0x000fea0003800000 */
.L_x_107:
[----:B------:R-:W-:Y:S01]  /*3760*/  @!P3 IMAD R59, R59, R23, R10 ;  /* 0x000000173b3bb224 */ /* 0x000fe200078e020a */
[----:B------:R-:W-:Y:S04]  /*3770*/  BSSY B1, `(.L_x_109) ;  /* 0x0000006000017945 */ /* 0x000fe80003800000 */
[----:B------:R0:W-:Y:S01]  /*3780*/  @!P3 STG.E.U8 desc[UR38][R6.64+0x41], R59 ;  /* 0x0000413b0600b986 */ /* 0x0001e2000c101126 */
[----:B------:R-:W-:Y:S05]  /*3790*/  @P5 BRA `(.L_x_110) ;  /* 0x00000000000c5947 */ /* 0x000fea0003800000 */
[----:B------:R-:W1:Y:S02]  /*37a0*/  LDG.E.U8 R162, desc[UR38][R2.64+0x48] ;  /* 0x0000482602a27981 */ /* 0x000e64000c1e1100 */
[----:B-1----:R-:W-:-:S05]  /*37b0*/  PRMT R11, R162, 0x8880, RZ ;  /* 0x00008880a20b7816 */ /* 0x002fca00000000ff */
[----:B------:R-:W-:-:S07]  /*37c0*/  IMAD R10, R11, R22, RZ ;  /* 0x000000160b0a7224 */ /* 0x000fce00078e02ff */
.L_x_110:
[----:B------:R-:W-:Y:S05]  /*37d0*/  BSYNC B1 ;  /* 0x0000000000017941 */ /* 0x000fea0003800000 */
.L_x_109:
[----:B-1----:R-:W-:Y:S01]  /*37e0*/  @!P5 IMAD R11, R60, R23, R10 ;  /* 0x000000173c0bd224 */ /* 0x002fe200078e020a */
[----:B------:R-:W-:Y:S04]  /*37f0*/  BSSY B1, `(.L_x_111) ;  /* 0x0000006000017945 */ /* 0x000fe80003800000 */
[----:B------:R1:W-:Y:S01]  /*3800*/  @!P5 STG.E.U8 desc[UR38][R4.64+0x48], R11 ;  /* 0x0000480b0400d986 */ /* 0x0003e2000c101126 */
[----:B------:R-:W-:Y:S05]  /*3810*/  @P2 BRA `(.L_x_112) ;  /* 0x00000000000c2947 */ /* 0x000fea0003800000 */
[----:B------:R-:W1:Y:S02]  /*3820*/  LDG.E.U8 R162, desc[UR38][R2.64+0x49] ;  /* 0x0000492602a27981 */ /* 0x000e64000c1e1100 */
[----:B-1----:R-:W-:-:S05]  /*3830*/  PRMT R11, R162, 0x8880, RZ ;  /* 0x00008880a20b7816 */ /* 0x002fca00000000ff */
[----:B------:R-:W-:-:S07]  /*3840*/  IMAD R10, R11, R22, RZ ;  /* 0x000000160b0a7224 */ /* 0x000fce00078e02ff */
.L_x_112:
[----:B------:R-:W-:Y:S05]  /*3850*/  BSYNC B1 ;  /* 0x0000000000017941 */ /* 0x000fea0003800000 */
.L_x_111:
        /* <DEDUP_REMOVED lines=11> */
.L_x_114:
[----:B------:R-:W-:Y:S05]  /*3910*/  BSYNC B1 ;  /* 0x0000000000017941 */ /* 0x000fea0003800000 */
.L_x_113:
[----:B-1----:R-:W-:Y:S01]  /*3920*/  @!P4 IMAD R11, R62, R23, R10 ;  /* 0x000000173e0bc224 */ /* 0x002fe200078e020a */
[----:B------:R-:W-:Y:S04]  /*3930*/  BSSY B1, `(.L_x_115) ;  /* 0x0000006000017945 */ /* 0x000fe80003800000 */
[----:B------:R1:W-:Y:S01]  /*3940*/  @!P4 STG.E.U8 desc[UR38][R6.64+0x48], R11 ;  /* 0x0000480b0600c986 */ /* 0x0003e2000c101126 */
[----:B------:R-:W-:Y:S05]  /*3950*/  @P3 BRA `(.L_x_116) ;  /* 0x00000000000c3947 */ /* 0x000fea0003800000 */
[----:B------:R-:W1:Y:S02]  /*3960*/  LDG.E.U8 R162, desc[UR38][R8.64+0x49] ;  /* 0x0000492608a27981 */ /* 0x000e64000c1e1100 */
[----:B-1----:R-:W-:-:S05]  /*3970*/  PRMT R11, R162, 0x8880, RZ ;  /* 0x00008880a20b7816 */ /* 0x002fca00000000ff */
[----:B------:R-:W-:-:S07]  /*3980*/  IMAD R10, R11, R22, RZ ;  /* 0x000000160b0a7224 */ /* 0x000fce00078e02ff */
.L_x_116:
[----:B------:R-:W-:Y:S05]  /*3990*/  BSYNC B1 ;  /* 0x0000000000017941 */ /* 0x000fea0003800000 */
.L_x_115:
[----:B------:R-:W-:Y:S01]  /*39a0*/  @!P3 IMAD R63, R63, R23, R10 ;  /* 0x000000173f3fb224 */ /* 0x000fe200078e020a */
[----:B------:R-:W-:Y:S04]  /*39b0*/  BSSY B1, `(.L_x_117) ;  /* 0x0000006000017945 */ /* 0x000fe80003800000 */
[----:B------:R0:W-:Y:S01]  /*39c0*/  @!P3 STG.E.U8 desc[UR38][R6.64+0x49], R63 ;  /* 0x0000493f0600b986 */ /* 0x0001e2000c101126 */
[----:B------:R-:W-:Y:S05]  /*39d0*/  @P5 BRA `(.L_x_118) ;  /* 0x00000000000c5947 */ /* 0x000fea0003800000 */
[----:B------:R-:W1:Y:S02]  /*39e0*/  LDG.E.U8 R162, desc[UR38][R2.64+0x50] ;  /* 0x0000502602a27981 */ /* 0x000e64000c1e1100 */
[----:B-1----:R-:W-:-:S05]  /*39f0*/  PRMT R11, R162, 0x8880, RZ ;  /* 0x00008880a20b7816 */ /* 0x002fca00000000ff */
[----:B------:R-:W-:-:S07]  /*3a00*/  IMAD R10, R11, R22, RZ ;  /* 0x000000160b0a7224 */ /* 0x000fce00078e02ff */
.L_x_118:
[----:B------:R-:W-:Y:S05]  /*3a10*/  BSYNC B1 ;  /* 0x0000000000017941 */ /* 0x000fea0003800000 */
.L_x_117:
[----:B-1----:R-:W-:Y:S01]  /*3a20*/  @!P5 IMAD R11, R64, R23, R10 ;  /* 0x00000017400bd224 */ /* 0x002fe200078e020a */
[----:B------:R-:W-:Y:S04]  /*3a30*/  BSSY B1, `(.L_x_119) ;  /* 0x0000006000017945 */ /* 0x000fe80003800000 */
[----:B------:R1:W-:Y:S01]  /*3a40*/  @!P5 STG.E.U8 desc[UR38][R4.64+0x50], R11 ;  /* 0x0000500b0400d986 */ /* 0x0003e2000c101126 */
[----:B------:R-:W-:Y:S05]  /*3a50*/  @P2 BRA `(.L_x_120) ;  /* 0x00000000000c2947 */ /* 0x000fea0003800000 */
[----:B------:R-:W1:Y:S02]  /*3a60*/  LDG.E.U8 R162, desc[UR38][R2.64+0x51] ;  /* 0x0000512602a27981 */ /* 0x000e64000c1e1100 */
[----:B-1----:R-:W-:-:S05]  /*3a70*/  PRMT R11, R162, 0x8880, RZ ;  /* 0x00008880a20b7816 */ /* 0x002fca00000000ff */
[----:B------:R-:W-:-:S07]  /*3a80*/  IMAD R10, R11, R22, RZ ;  /* 0x000000160b0a7224 */ /* 0x000fce00078e02ff */
.L_x_120:
[----:B------:R-:W-:Y:S05]  /*3a90*/  BSYNC B1 ;  /* 0x0000000000017941 */ /* 0x000fea0003800000 */
.L_x_119:
        /* <DEDUP_REMOVED lines=11> */
.L_x_122:
[----:B------:R-:W-:Y:S05]  /*3b50*/  BSYNC B1 ;  /* 0x0000000000017941 */ /* 0x000fea0003800000 */
.L_x_121:
[----:B-1----:R-:W-:Y:S01]  /*3b60*/  @!P4 IMAD R11, R66, R23, R10 ;  /* 0x00000017420bc224 */ /* 0x002fe200078e020a */
[----:B------:R-:W-:Y:S04]  /*3b70*/  BSSY B1, `(.L_x_123) ;  /* 0x0000006000017945 */ /* 0x000fe80003800000 */
[----:B------:R1:W-:Y:S01]  /*3b80*/  @!P4 STG.E.U8 desc[UR38][R6.64+0x50], R11 ;  /* 0x0000500b0600c986 */ /* 0x0003e2000c101126 */
[----:B------:R-:W-:Y:S05]  /*3b90*/  @P3 BRA `(.L_x_124) ;  /* 0x00000000000c3947 */ /* 0x000fea0003800000 */
[----:B------:R-:W1:Y:S02]  /*3ba0*/  LDG.E.U8 R162, desc[UR38][R8.64+0x51] ;  /* 0x0000512608a27981 */ /* 0x000e64000c1e1100 */
[----:B-1----:R-:W-:-:S05]  /*3bb0*/  PRMT R11, R162, 0x8880, RZ ;  /* 0x00008880a20b7816 */ /* 0x002fca00000000ff */
[----:B------:R-:W-:-:S07]  /*3bc0*/  IMAD R10, R11, R22, RZ ;  /* 0x000000160b0a7224 */ /* 0x000fce00078e02ff */
.L_x_124:
[----:B------:R-:W-:Y:S05]  /*3bd0*/  BSYNC B1 ;  /* 0x0000000000017941 */ /* 0x000fea0003800000 */
.L_x_123:
[----:B------:R-:W-:Y:S01]  /*3be0*/  @!P3 IMAD R67, R67, R23, R10 ;  /* 0x000000174343b224 */ /* 0x000fe200078e020a */
[----:B------:R-:W-:Y:S04]  /*3bf0*/  BSSY B1, `(.L_x_125) ;  /* 0x0000006000017945 */ /* 0x000fe80003800000 */
[----:B------:R0:W-:Y:S01]  /*3c00*/  @!P3 STG.E.U8 desc[UR38][R6.64+0x51], R67 ;  /* 0x000051430600b986 */ /* 0x0001e2000c101126 */
[----:B------:R-:W-:Y:S05]  /*3c10*/  @P5 BRA `(.L_x_126) ;  /* 0x00000000000c5947 */ /* 0x000fea0003800000 */
[----:B------:R-:W1:Y:S02]  /*3c20*/  LDG.E.U8 R162, desc[UR38][R2.64+0x58] ;  /* 0x0000582602a27981 */ /* 0x000e64000c1e1100 */
[----:B-1----:R-:W-:-:S05]  /*3c30*/  PRMT R11, R162, 0x8880, RZ ;  /* 0x00008880a20b7816 */ /* 0x002fca00000000ff */
[----:B------:R-:W-:-:S07]  /*3c40*/  IMAD R10, R11, R22, RZ ;  /* 0x000000160b0a7224 */ /* 0x000fce00078e02ff */
.L_x_126:
[----:B------:R-:W-:Y:S05]  /*3c50*/  BSYNC B1 ;  /* 0x0000000000017941 */ /* 0x000fea0003800000 */
.L_x_125:
[----:B-1----:R-:W-:Y:S01]  /*3c60*/  @!P5 IMAD R11, R68, R23, R10 ;  /* 0x00000017440bd224 */ /* 0x002fe200078e020a */
[----:B------:R-:W-:Y:S04]  /*3c70*/  BSSY B1, `(.L_x_127) ;  /* 0x0000006000017945 */ /* 0x000fe80003800000 */
[----:B------:R1:W-:Y:S01]  /*3c80*/  @!P5 STG.E.U8 desc[UR38][R4.64+0x58], R11 ;  /* 0x0000580b0400d986 */ /* 0x0003e2000c101126 */
[----:B------:R-:W-:Y:S05]  /*3c90*/  @P2 BRA `(.L_x_128) ;  /* 0x00000000000c2947 */ /* 0x000fea0003800000 */
[----:B------:R-:W1:Y:S02]  /*3ca0*/  LDG.E.U8 R162, desc[UR38][R2.64+0x59] ;  /* 0x0000592602a27981 */ /* 0x000e64000c1e1100 */
[----:B-1----:R-:W-:-:S05]  /*3cb0*/  PRMT R11, R162, 0x8880, RZ ;  /* 0x00008880a20b7816 */ /* 0x002fca00000000ff */
[----:B------:R-:W-:-:S07]  /*3cc0*/  IMAD R10, R11, R22, RZ ;  /* 0x000000160b0a7224 */ /* 0x000fce00078e02ff */
.L_x_128:
[----:B------:R-:W-:Y:S05]  /*3cd0*/  BSYNC B1 ;  /* 0x0000000000017941 */ /* 0x000fea0003800000 */
.L_x_127:
        /* <DEDUP_REMOVED lines=11> */
.L_x_130:
[----:B------:R-:W-:Y:S05]  /*3d90*/  BSYNC B1 ;  /* 0x0000000000017941 */ /* 0x000fea0003800000 */
.L_x_129:
[----:B-1----:R-:W-:Y:S01]  /*3da0*/  @!P4 IMAD R11, R70, R23, R10 ;  /* 0x00000017460bc224 */ /* 0x002fe200078e020a */
[----:B------:R-:W-:Y:S04]  /*3db0*/  BSSY B1, `(.L_x_131) ;  /* 0x0000006000017945 */ /* 0x000fe80003800000 */
[----:B------:R1:W-:Y:S01]  /*3dc0*/  @!P4 STG.E.U8 desc[UR38][R6.64+0x58], R11 ;  /* 0x0000580b0600c986 */ /* 0x0003e2000c101126 */
[----:B------:R-:W-:Y:S05]  /*3dd0*/  @P3 BRA `(.L_x_132) ;  /* 0x00000000000c3947 */ /* 0x000fea0003800000 */
[----:B------:R-:W1:Y:S02]  /*3de0*/  LDG.E.U8 R162, desc[UR38][R8.64+0x59] ;  /* 0x0000592608a27981 */ /* 0x000e64000c1e1100 */
[----:B-1----:R-:W-:-:S05]  /*3df0*/  PRMT R11, R162, 0x8880, RZ ;  /* 0x00008880a20b7816 */ /* 0x002fca00000000ff */
[----:B------:R-:W-:-:S07]  /*3e00*/  IMAD R10, R11, R22, RZ ;  /* 0x000000160b0a7224 */ /* 0x000fce00078e02ff */
.L_x_132:
[----:B------:R-:W-:Y:S05]  /*3e10*/  BSYNC B1 ;  /* 0x0000000000017941 */ /* 0x000fea0003800000 */
.L_x_131:
[----:B------:R-:W-:Y:S01]  /*3e20*/  @!P3 IMAD R71, R71, R23, R10 ;  /* 0x000000174747b224 */ /* 0x000fe200078e020a */
[----:B------:R-:W-:Y:S04]  /*3e30*/  BSSY B1, `(.L_x_133) ;  /* 0x0000006000017945 */ /* 0x000fe80003800000 */
[----:B------:R0:W-:Y:S01]  /*3e40*/  @!P3 STG.E.U8 desc[UR38][R6.64+0x59], R71 ;  /* 0x000059470600b986 */ /* 0x0001e2000c101126 */
[----:B------:R-:W-:Y:S05]  /*3e50*/  @P5 BRA `(.L_x_134) ;  /* 0x00000000000c5947 */ /* 0x000fea0003800000 */
[----:B------:R-:W1:Y:S02]  /*3e60*/  LDG.E.U8 R162, desc[UR38][R2.64+0x60] ;  /* 0x0000602602a27981 */ /* 0x000e64000c1e1100 */
[----:B-1----:R-:W-:-:S05]  /*3e70*/  PRMT R11, R162, 0x8880, RZ ;  /* 0x00008880a20b7816 */ /* 0x002fca00000000ff */
[----:B------:R-:W-:-:S07]  /*3e80*/  IMAD R10, R11, R22, RZ ;  /* 0x000000160b0a7224 */ /* 0x000fce00078e02ff */
.L_x_134:
[----:B------:R-:W-:Y:S05]  /*3e90*/  BSYNC B1 ;  /* 0x0000000000017941 */ /* 0x000fea0003800000 */
.L_x_133:
[----:B-1----:R-:W-:Y:S01]  /*3ea0*/  @!P5 IMAD R11, R72, R23, R10 ;  /* 0x00000017480bd224 */ /* 0x002fe200078e020a */
[----:B------:R-:W-:Y:S04]  /*3eb0*/  BSSY B1, `(.L_x_135) ;  /* 0x0000006000017945 */ /* 0x000fe80003800000 */
[----:B------:R1:W-:Y:S01]  /*3ec0*/  @!P5 STG.E.U8 desc[UR38][R4.64+0x60], R11 ;  /* 0x0000600b0400d986 */ /* 0x0003e2000c101126 */
[----:B------:R-:W-:Y:S05]  /*3ed0*/  @P2 BRA `(.L_x_136) ;  /* 0x00000000000c2947 */ /* 0x000fea0003800000 */
[----:B------:R-:W1:Y:S02]  /*3ee0*/  LDG.E.U8 R162, desc[UR38][R2.64+0x61] ;  /* 0x0000612602a27981 */ /* 0x000e64000c1e1100 */
[----:B-1----:R-:W-:-:S05]  /*3ef0*/  PRMT R11, R162, 0x8880, RZ ;  /* 0x00008880a20b7816 */ /* 0x002fca00000000ff */
[----:B------:R-:W-:-:S07]  /*3f00*/  IMAD R10, R11, R22, RZ ;  /* 0x000000160b0a7224 */ /* 0x000fce00078e02ff */
.L_x_136:
[----:B------:R-:W-:Y:S05]  /*3f10*/  BSYNC B1 ;  /* 0x0000000000017941 */ /* 0x000fea0003800000 */
.L_x_135:
        /* <DEDUP_REMOVED lines=11> */
.L_x_138:
[----:B------:R-:W-:Y:S05]  /*3fd0*/  BSYNC B1 ;  /* 0x0000000000017941 */ /* 0x000fea0003800000 */
.L_x_137:
[----:B-1----:R-:W-:Y:S01]  /*3fe0*/  @!P4 IMAD R11, R74, R23, R10 ;  /* 0x000000174a0bc224 */ /* 0x002fe200078e020a */
[----:B------:R-:W-:Y:S04]  /*3ff0*/  BSSY B1, `(.L_x_139) ;  /* 0x0000006000017945 */ /* 0x000fe80003800000 */
[----:B------:R1:W-:Y:S01]  /*4000*/  @!P4 STG.E.U8 desc[UR38][R6.64+0x60], R11 ;  /* 0x0000600b0600c986 */ /* 0x0003e2000c101126 */
[----:B------:R-:W-:Y:S05]  /*4010*/  @P3 BRA `(.L_x_140) ;  /* 0x00000000000c3947 */ /* 0x000fea0003800000 */
[----:B------:R-:W1:Y:S02]  /*4020*/  LDG.E.U8 R162, desc[UR38][R8.64+0x61] ;  /* 0x0000612608a27981 */ /* 0x000e64000c1e1100 */
[----:B-1----:R-:W-:-:S05]  /*4030*/  PRMT R11, R162, 0x8880, RZ ;  /* 0x00008880a20b7816 */ /* 0x002fca00000000ff */
[----:B------:R-:W-:-:S07]  /*4040*/  IMAD R10, R11, R22, RZ ;  /* 0x000000160b0a7224 */ /* 0x000fce00078e02ff */
.L_x_140:
[----:B------:R-:W-:Y:S05]  /*4050*/  BSYNC B1 ;  /* 0x0000000000017941 */ /* 0x000fea0003800000 */
.L_x_139:
[----:B------:R-:W-:Y:S01]  /*4060*/  @!P3 IMAD R75, R75, R23, R10 ;  /* 0x000000174b4bb224 */ /* 0x000fe200078e020a */
[----:B------:R-:W-:Y:S04]  /*4070*/  BSSY B1, `(.L_x_141) ;  /* 0x0000006000017945 */ /* 0x000fe80003800000 */
[----:B------:R0:W-:Y:S01]  /*4080*/  @!P3 STG.E.U8 desc[UR38][R6.64+0x61], R75 ;  /* 0x0000614b0600b986 */ /* 0x0001e2000c101126 */
[----:B------:R-:W-:Y:S05]  /*4090*/  @P5 BRA `(.L_x_142) ;  /* 0x00000000000c5947 */ /* 0x000fea0003800000 */
[----:B------:R-:W1:Y:S02]  /*40a0*/  LDG.E.U8 R162, desc[UR38][R2.64+0x68] ;  /* 0x0000682602a27981 */ /* 0x000e64000c1e1100 */
[----:B-1----:R-:W-:-:S05]  /*40b0*/  PRMT R11, R162, 0x8880, RZ ;  /* 0x00008880a20b7816 */ /* 0x002fca00000000ff */
[----:B------:R-:W-:-:S07]  /*40c0*/  IMAD R10, R11, R22, RZ ;  /* 0x000000160b0a7224 */ /* 0x000fce00078e02ff */
.L_x_142:
[----:B------:R-:W-:Y:S05]  /*40d0*/  BSYNC B1 ;  /* 0x0000000000017941 */ /* 0x000fea0003800000 */
.L_x_141:
[----:B-1----:R-:W-:Y:S01]  /*40e0*/  @!P5 IMAD R11, R76, R23, R10 ;  /* 0x000000174c0bd224 */ /* 0x002fe200078e020a */
[----:B------:R-:W-:Y:S04]  /*40f0*/  BSSY B1, `(.L_x_143) ;  /* 0x0000006000017945 */ /* 0x000fe80003800000 */
[----:B------:R1:W-:Y:S01]  /*4100*/  @!P5 STG.E.U8 desc[UR38][R4.64+0x68], R11 ;  /* 0x0000680b0400d986 */ /* 0x0003e2000c101126 */
[----:B------:R-:W-:Y:S05]  /*4110*/  @P2 BRA `(.L_x_144) ;  /* 0x00000000000c2947 */ /* 0x000fea0003800000 */
[----:B------:R-:W1:Y:S02]  /*4120*/  LDG.E.U8 R162, desc[UR38][R2.64+0x69] ;  /* 0x0000692602a27981 */ /* 0x000e64000c1e1100 */
[----:B-1----:R-:W-:-:S05]  /*4130*/  PRMT R11, R162, 0x8880, RZ ;  /* 0x00008880a20b7816 */ /* 0x002fca00000000ff */
[----:B------:R-:W-:-:S07]  /*4140*/  IMAD R10, R11, R22, RZ ;  /* 0x000000160b0a7224 */ /* 0x000fce00078e02ff */
.L_x_144:
[----:B------:R-:W-:Y:S05]  /*4150*/  BSYNC B1 ;  /* 0x0000000000017941 */ /* 0x000fea0003800000 */
.L_x_143:
        /* <DEDUP_REMOVED lines=11> */
.L_x_146:
[----:B------:R-:W-:Y:S05]  /*4210*/  BSYNC B1 ;  /* 0x0000000000017941 */ /* 0x000fea0003800000 */
.L_x_145:
[----:B-1----:R-:W-:Y:S01]  /*4220*/  @!P4 IMAD R11, R78, R23, R10 ;  /* 0x000000174e0bc224 */ /* 0x002fe200078e020a */
[----:B------:R-:W-:Y:S04]  /*4230*/  BSSY B1, `(.L_x_147) ;  /* 0x0000006000017945 */ /* 0x000fe80003800000 */
[----:B------:R1:W-:Y:S01]  /*4240*/  @!P4 STG.E.U8 desc[UR38][R6.64+0x68], R11 ;  /* 0x0000680b0600c986 */ /* 0x0003e2000c101126 */
[----:B------:R-:W-:Y:S05]  /*4250*/  @P3 BRA `(.L_x_148) ;  /* 0x00000000000c3947 */ /* 0x000fea0003800000 */
[----:B------:R-:W1:Y:S02]  /*4260*/  LDG.E.U8 R162, desc[UR38][R8.64+0x69] ;  /* 0x0000692608a27981 */ /* 0x000e64000c1e1100 */
[----:B-1----:R-:W-:-:S05]  /*4270*/  PRMT R11, R162, 0x8880, RZ ;  /* 0x00008880a20b7816 */ /* 0x002fca00000000ff */
[----:B------:R-:W-:-:S07]  /*4280*/  IMAD R10, R11, R22, RZ ;  /* 0x000000160b0a7224 */ /* 0x000fce00078e02ff */
.L_x_148:
[----:B------:R-:W-:Y:S05]  /*4290*/  BSYNC B1 ;  /* 0x0000000000017941 */ /* 0x000fea0003800000 */
.L_x_147:
[----:B------:R-:W-:Y:S01]  /*42a0*/  @!P3 IMAD R79, R79, R23, R10 ;  /* 0x000000174f4fb224 */ /* 0x000fe200078e020a */
[----:B------:R-:W-:Y:S04]  /*42b0*/  BSSY B1, `(.L_x_149) ;  /* 0x0000006000017945 */ /* 0x000fe80003800000 */
[----:B------:R0:W-:Y:S01]  /*42c0*/  @!P3 STG.E.U8 desc[UR38][R6.64+0x69], R79 ;  /* 0x0000694f0600b986 */ /* 0x0001e2000c101126 */
[----:B------:R-:W-:Y:S05]  /*42d0*/  @P5 BRA `(.L_x_150) ;  /* 0x00000000000c5947 */ /* 0x000fea0003800000 */
[----:B------:R-:W1:Y:S02]  /*42e0*/  LDG.E.U8 R162, desc[UR38][R2.64+0x70] ;  /* 0x0000702602a27981 */ /* 0x000e64000c1e1100 */
[----:B-1----:R-:W-:-:S05]  /*42f0*/  PRMT R11, R162, 0x8880, RZ ;  /* 0x00008880a20b7816 */ /* 0x002fca00000000ff */
[----:B------:R-:W-:-:S07]  /*4300*/  IMAD R10, R11, R22, RZ ;  /* 0x000000160b0a7224 */ /* 0x000fce00078e02ff */
.L_x_150:
[----:B------:R-:W-:Y:S05]  /*4310*/  BSYNC B1 ;  /* 0x0000000000017941 */ /* 0x000fea0003800000 */
.L_x_149:
[----:B-1----:R-:W-:Y:S01]  /*4320*/  @!P5 IMAD R11, R80, R23, R10 ;  /* 0x00000017500bd224 */ /* 0x002fe200078e020a */
[----:B------:R-:W-:Y:S04]  /*4330*/  BSSY B1, `(.L_x_151) ;  /* 0x0000006000017945 */ /* 0x000fe80003800000 */
[----:B------:R1:W-:Y:S01]  /*4340*/  @!P5 STG.E.U8 desc[UR38][R4.64+0x70], R11 ;  /* 0x0000700b0400d986 */ /* 0x0003e2000c101126 */
[----:B------:R-:W-:Y:S05]  /*4350*/  @P2 BRA `(.L_x_152) ;  /* 0x00000000000c2947 */ /* 0x000fea0003800000 */
[----:B------:R-:W1:Y:S02]  /*4360*/  LDG.E.U8 R162, desc[UR38][R2.64+0x71] ;  /* 0x0000712602a27981 */ /* 0x000e64000c1e1100 */
[----:B-1----:R-:W-:-:S05]  /*4370*/  PRMT R11, R162, 0x8880, RZ ;  /* 0x00008880a20b7816 */ /* 0x002fca00000000ff */
[----:B------:R-:W-:-:S07]  /*4380*/  IMAD R10, R11, R22, RZ ;  /* 0x000000160b0a7224 */ /* 0x000fce00078e02ff */
.L_x_152:
[----:B------:R-:W-:Y:S05]  /*4390*/  BSYNC B1 ;  /* 0x0000000000017941 */ /* 0x000fea0003800000 */
.L_x_151:
        /* <DEDUP_REMOVED lines=11> */
.L_x_154:
[----:B------:R-:W-:Y:S05]  /*4450*/  BSYNC B1 ;  /* 0x0000000000017941 */ /* 0x000fea0003800000 */
.L_x_153:
[----:B-1----:R-:W-:Y:S01]  /*4460*/  @!P4 IMAD R11, R82, R23, R10 ;  /* 0x00000017520bc224 */ /* 0x002fe200078e020a */
[----:B------:R-:W-:Y:S04]  /*4470*/  BSSY B1, `(.L_x_155) ;  /* 0x0000006000017945 */ /* 0x000fe80003800000 */
[----:B------:R1:W-:Y:S01]  /*4480*/  @!P4 STG.E.U8 desc[UR38][R6.64+0x70], R11 ;  /* 0x0000700b0600c986 */ /* 0x0003e2000c101126 */
[----:B------:R-:W-:Y:S05]  /*4490*/  @P3 BRA `(.L_x_156) ;  /* 0x00000000000c3947 */ /* 0x000fea0003800000 */
[----:B------:R-:W1:Y:S02]  /*44a0*/  LDG.E.U8 R162, desc[UR38][R8.64+0x71] ;  /* 0x0000712608a27981 */ /* 0x000e64000c1e1100 */
[----:B-1----:R-:W-:-:S05]  /*44b0*/  PRMT R11, R162, 0x8880, RZ ;  /* 0x00008880a20b7816 */ /* 0x002fca00000000ff */
[----:B------:R-:W-:-:S07]  /*44c0*/  IMAD R10, R11, R22, RZ ;  /* 0x000000160b0a7224 */ /* 0x000fce00078e02ff */
.L_x_156:
[----:B------:R-:W-:Y:S05]  /*44d0*/  BSYNC B1 ;  /* 0x0000000000017941 */ /* 0x000fea0003800000 */
.L_x_155:
[----:B------:R-:W-:Y:S01]  /*44e0*/  @!P3 IMAD R83, R83, R23, R10 ;  /* 0x000000175353b224 */ /* 0x000fe200078e020a */
[----:B------:R-:W-:Y:S04]  /*44f0*/  BSSY B1, `(.L_x_157) ;  /* 0x0000006000017945 */ /* 0x000fe80003800000 */
[----:B------:R0:W-:Y:S01]  /*4500*/  @!P3 STG.E.U8 desc[UR38][R6.64+0x71], R83 ;  /* 0x000071530600b986 */ /* 0x0001e2000c101126 */
[----:B------:R-:W-:Y:S05]  /*4510*/  @P5 BRA `(.L_x_158) ;  /* 0x00000000000c5947 */ /* 0x000fea0003800000 */
[----:B------:R-:W1:Y:S02]  /*4520*/  LDG.E.U8 R162, desc[UR38][R2.64+0x78] ;  /* 0x0000782602a27981 */ /* 0x000e64000c1e1100 */
[----:B-1----:R-:W-:-:S05]  /*4530*/  PRMT R11, R162, 0x8880, RZ ;  /* 0x00008880a20b7816 */ /* 0x002fca00000000ff */
[----:B------:R-:W-:-:S07]  /*4540*/  IMAD R10, R11, R22, RZ ;  /* 0x000000160b0a7224 */ /* 0x000fce00078e02ff */
.L_x_158:
[----:B------:R-:W-:Y:S05]  /*4550*/  BSYNC B1 ;  /* 0x0000000000017941 */ /* 0x000fea0003800000 */
.L_x_157:
[----:B-1----:R-:W-:Y:S01]  /*4560*/  @!P5 IMAD R11, R84, R23, R10 ;  /* 0x00000017540bd224 */ /* 0x002fe200078e020a */
[----:B------:R-:W-:Y:S04]  /*4570*/  BSSY B1, `(.L_x_159) ;  /* 0x0000006000017945 */ /* 0x000fe80003800000 */
[----:B------:R1:W-:Y:S01]  /*4580*/  @!P5 STG.E.U8 desc[UR38][R4.64+0x78], R11 ;  /* 0x0000780b0400d986 */ /* 0x0003e2000c101126 */
[----:B------:R-:W-:Y:S05]  /*4590*/  @P2 BRA `(.L_x_160) ;  /* 0x00000000000c2947 */ /* 0x000fea0003800000 */
[----:B------:R-:W1:Y:S02]  /*45a0*/  LDG.E.U8 R162, desc[UR38][R2.64+0x79] ;  /* 0x0000792602a27981 */ /* 0x000e64000c1e1100 */
[----:B-1----:R-:W-:-:S05]  /*45b0*/  PRMT R11, R162, 0x8880, RZ ;  /* 0x00008880a20b7816 */ /* 0x002fca00000000ff */
[----:B------:R-:W-:-:S07]  /*45c0*/  IMAD R10, R11, R22, RZ ;  /* 0x000000160b0a7224 */ /* 0x000fce00078e02ff */
.L_x_160:
[----:B------:R-:W-:Y:S05]  /*45d0*/  BSYNC B1 ;  /* 0x0000000000017941 */ /* 0x000fea0003800000 */
.L_x_159:
        /* <DEDUP_REMOVED lines=11> */
.L_x_162:
[----:B------:R-:W-:Y:S05]  /*4690*/  BSYNC B1 ;  /* 0x0000000000017941 */ /* 0x000fea0003800000 */
.L_x_161:
[----:B-1----:R-:W-:Y:S01]  /*46a0*/  @!P4 IMAD R11, R86, R23, R10 ;  /* 0x00000017560bc224 */ /* 0x002fe200078e020a */
[----:B------:R-:W-:Y:S04]  /*46b0*/  BSSY B1, `(.L_x_163) ;  /* 0x0000006000017945 */ /* 0x000fe80003800000 */
[----:B------:R1:W-:Y:S01]  /*46c0*/  @!P4 STG.E.U8 desc[UR38][R6.64+0x78], R11 ;  /* 0x0000780b0600c986 */ /* 0x0003e2000c101126 */
[----:B------:R-:W-:Y:S05]  /*46d0*/  @P3 BRA `(.L_x_164) ;  /* 0x00000000000c3947 */ /* 0x000fea0003800000 */
[----:B------:R-:W1:Y:S02]  /*46e0*/  LDG.E.U8 R162, desc[UR38][R8.64+0x79] ;  /* 0x0000792608a27981 */ /* 0x000e64000c1e1100 */
[----:B-1----:R-:W-:-:S05]  /*46f0*/  PRMT R11, R162, 0x8880, RZ ;  /* 0x00008880a20b7816 */ /* 0x002fca00000000ff */
[----:B------:R-:W-:-:S07]  /*4700*/  IMAD R10, R11, R22, RZ ;  /* 0x000000160b0a7224 */ /* 0x000fce00078e02ff */
.L_x_164:
[----:B------:R-:W-:Y:S05]  /*4710*/  BSYNC B1 ;  /* 0x0000000000017941 */ /* 0x000fea0003800000 */
.L_x_163:
[----:B------:R-:W-:Y:S01]  /*4720*/  @!P3 IMAD R87, R87, R23, R10 ;  /* 0x000000175757b224 */ /* 0x000fe200078e020a */
[----:B------:R-:W-:Y:S04]  /*4730*/  BSSY B1, `(.L_x_165) ;  /* 0x0000006000017945 */ /* 0x000fe80003800000 */
[----:B------:R0:W-:Y:S01]  /*4740*/  @!P3 STG.E.U8 desc[UR38][R6.64+0x79], R87 ;  /* 0x000079570600b986 */ /* 0x0001e2000c101126 */
[----:B------:R-:W-:Y:S05]  /*4750*/  @P5 BRA `(.L_x_166) ;  /* 0x00000000000c5947 */ /* 0x000fea0003800000 */
[----:B------:R-:W1:Y:S02]  /*4760*/  LDG.E.U8 R162, desc[UR38][R2.64+0x80] ;  /* 0x0000802602a27981 */ /* 0x000e64000c1e1100 */
[----:B-1----:R-:W-:-:S05]  /*4770*/  PRMT R11, R162, 0x8880, RZ ;  /* 0x00008880a20b7816 */ /* 0x002fca00000000ff */
[----:B------:R-:W-:-:S07]  /*4780*/  IMAD R10, R11, R22, RZ ;  /* 0x000000160b0a7224 */ /* 0x000fce00078e02ff */
.L_x_166:
[----:B------:R-:W-:Y:S05]  /*4790*/  BSYNC B1 ;  /* 0x0000000000017941 */ /* 0x000fea0003800000 */
.L_x_165:
[----:B-1----:R-:W-:Y:S01]  /*47a0*/  @!P5 IMAD R11, R88, R23, R10 ;  /* 0x00000017580bd224 */ /* 0x002fe200078e020a */
[----:B------:R-:W-:Y:S04]  /*47b0*/  BSSY B1, `(.L_x_167) ;  /* 0x0000006000017945 */ /* 0x000fe80003800000 */
[----:B------:R1:W-:Y:S01]  /*47c0*/  @!P5 STG.E.U8 desc[UR38][R4.64+0x80], R11 ;  /* 0x0000800b0400d986 */ /* 0x0003e2000c101126 */
[----:B------:R-:W-:Y:S05]  /*47d0*/  @P2 BRA `(.L_x_168) ;  /* 0x00000000000c2947 */ /* 0x000fea0003800000 */
[----:B------:R-:W1:Y:S02]  /*47e0*/  LDG.E.U8 R162, desc[UR38][R2.64+0x81] ;  /* 0x0000812602a27981 */ /* 0x000e64000c1e1100 */
[----:B-1----:R-:W-:-:S05]  /*47f0*/  PRMT R11, R162, 0x8880, RZ ;  /* 0x00008880a20b7816 */ /* 0x002fca00000000ff */
[----:B------:R-:W-:-:S07]  /*4800*/  IMAD R10, R11, R22, RZ ;  /* 0x000000160b0a7224 */ /* 0x000fce00078e02ff */
.L_x_168:
[----:B------:R-:W-:Y:S05]  /*4810*/  BSYNC B1 ;  /* 0x0000000000017941 */ /* 0x000fea0003800000 */
.L_x_167:
        /* <DEDUP_REMOVED lines=11> */
.L_x_170:
[----:B------:R-:W-:Y:S05]  /*48d0*/  BSYNC B1 ;  /* 0x0000000000017941 */ /* 0x000fea0003800000 */
.L_x_169:
[----:B-1----:R-:W-:Y:S01]  /*48e0*/  @!P4 IMAD R11, R90, R23, R10 ;  /* 0x000000175a0bc224 */ /* 0x002fe200078e020a */
[----:B------:R-:W-:Y:S04]  /*48f0*/  BSSY B1, `(.L_x_171) ;  /* 0x0000006000017945 */ /* 0x000fe80003800000 */
[----:B------:R1:W-:Y:S01]  /*4900*/  @!P4 STG.E.U8 desc[UR38][R6.64+0x80], R11 ;  /* 0x0000800b0600c986 */ /* 0x0003e2000c101126 */
[----:B------:R-:W-:Y:S05]  /*4910*/  @P3 BRA `(.L_x_172) ;  /* 0x00000000000c3947 */ /* 0x000fea0003800000 */
[----:B------:R-:W1:Y:S02]  /*4920*/  LDG.E.U8 R162, desc[UR38][R8.64+0x81] ;  /* 0x0000812608a27981 */ /* 0x000e64000c1e1100 */
[----:B-1----:R-:W-:-:S05]  /*4930*/  PRMT R11, R162, 0x8880, RZ ;  /* 0x00008880a20b7816 */ /* 0x002fca00000000ff */
[----:B------:R-:W-:-:S07]  /*4940*/  IMAD R10, R11, R22, RZ ;  /* 0x000000160b0a7224 */ /* 0x000fce00078e02ff */
.L_x_172:
[----:B------:R-:W-:Y:S05]  /*4950*/  BSYNC B1 ;  /* 0x0000000000017941 */ /* 0x000fea0003800000 */
.L_x_171:
[----:B------:R-:W-:Y:S01]  /*4960*/  @!P3 IMAD R91, R91, R23, R10 ;  /* 0x000000175b5bb224 */ /* 0x000fe200078e020a */
[----:B------:R-:W-:Y:S04]  /*4970*/  BSSY B1, `(.L_x_173) ;  /* 0x0000006000017945 */ /* 0x000fe80003800000 */
[----:B------:R0:W-:Y:S01]  /*4980*/  @!P3 STG.E.U8 desc[UR38][R6.64+0x81], R91 ;  /* 0x0000815b0600b986 */ /* 0x0001e2000c101126 */
[----:B------:R-:W-:Y:S05]  /*4990*/  @P5 BRA `(.L_x_174) ;  /* 0x00000000000c5947 */ /* 0x000fea0003800000 */
[----:B------:R-:W1:Y:S02]  /*49a0*/  LDG.E.U8 R162, desc[UR38][R2.64+0x88] ;  /* 0x0000882602a27981 */ /* 0x000e64000c1e1100 */
[----:B-1----:R-:W-:-:S05]  /*49b0*/  PRMT R11, R162, 0x8880, RZ ;  /* 0x00008880a20b7816 */ /* 0x002fca00000000ff */
[----:B------:R-:W-:-:S07]  /*49c0*/  IMAD R10, R11, R22, RZ ;  /* 0x000000160b0a7224 */ /* 0x000fce00078e02ff */
.L_x_174:
[----:B------:R-:W-:Y:S05]  /*49d0*/  BSYNC B1 ;  /* 0x0000000000017941 */ /* 0x000fea0003800000 */
.L_x_173:
[----:B-1----:R-:W-:Y:S01]  /*49e0*/  @!P5 IMAD R11, R92, R23, R10 ;  /* 0x000000175c0bd224 */ /* 0x002fe200078e020a */
[----:B------:R-:W-:Y:S04]  /*49f0*/  BSSY B1, `(.L_x_175) ;  /* 0x0000006000017945 */ /* 0x000fe80003800000 */
[----:B------:R1:W-:Y:S01]  /*4a00*/  @!P5 STG.E.U8 desc[UR38][R4.64+0x88], R11 ;  /* 0x0000880b0400d986 */ /* 0x0003e2000c101126 */
[----:B------:R-:W-:Y:S05]  /*4a10*/  @P2 BRA `(.L_x_176) ;  /* 0x00000000000c2947 */ /* 0x000fea0003800000 */
[----:B------:R-:W1:Y:S02]  /*4a20*/  LDG.E.U8 R162, desc[UR38][R2.64+0x89] ;  /* 0x0000892602a27981 */ /* 0x000e64000c1e1100 */
[----:B-1----:R-:W-:-:S05]  /*4a30*/  PRMT R11, R162, 0x8880, RZ ;  /* 0x00008880a20b7816 */ /* 0x002fca00000000ff */
[----:B------:R-:W-:-:S07]  /*4a40*/  IMAD R10, R11, R22, RZ ;  /* 0x000000160b0a7224 */ /* 0x000fce00078e02ff */
.L_x_176:
[----:B------:R-:W-:Y:S05]  /*4a50*/  BSYNC B1 ;  /* 0x0000000000017941 */ /* 0x000fea0003800000 */
.L_x_175:
        /* <DEDUP_REMOVED lines=11> */
.L_x_178:
[----:B------:R-:W-:Y:S05]  /*4b10*/  BSYNC B1 ;  /* 0x0000000000017941 */ /* 0x000fea0003800000 */
.L_x_177:
[----:B-1----:R-:W-:Y:S01]  /*4b20*/  @!P4 IMAD R11, R94, R23, R10 ;  /* 0x000000175e0bc224 */ /* 0x002fe200078e020a */
[----:B------:R-:W-:Y:S04]  /*4b30*/  BSSY B1, `(.L_x_179) ;  /* 0x0000006000017945 */ /* 0x000fe80003800000 */
[----:B------:R1:W-:Y:S01]  /*4b40*/  @!P4 STG.E.U8 desc[UR38][R6.64+0x88], R11 ;  /* 0x0000880b0600c986 */ /* 0x0003e2000c101126 */
[----:B------:R-:W-:Y:S05]  /*4b50*/  @P3 BRA `(.L_x_180) ;  /* 0x00000000000c3947 */ /* 0x000fea0003800000 */
[----:B------:R-:W1:Y:S02]  /*4b60*/  LDG.E.U8 R162, desc[UR38][R8.64+0x89] ;  /* 0x0000892608a27981 */ /* 0x000e64000c1e1100 */
[----:B-1----:R-:W-:-:S05]  /*4b70*/  PRMT R11, R162, 0x8880, RZ ;  /* 0x00008880a20b7816 */ /* 0x002fca00000000ff */
[----:B------:R-:W-:-:S07]  /*4b80*/  IMAD R10, R11, R22, RZ ;  /* 0x000000160b0a7224 */ /* 0x000fce00078e02ff */
.L_x_180:
[----:B------:R-:W-:Y:S05]  /*4b90*/  BSYNC B1 ;  /* 0x0000000000017941 */ /* 0x000fea0003800000 */
.L_x_179:
[----:B------:R-:W-:Y:S01]  /*4ba0*/  @!P3 IMAD R95, R95, R23, R10 ;  /* 0x000000175f5fb224 */ /* 0x000fe200078e020a */
[----:B------:R-:W-:Y:S04]  /*4bb0*/  BSSY B1, `(.L_x_181) ;  /* 0x0000006000017945 */ /* 0x000fe80003800000 */
[----:B------:R0:W-:Y:S01]  /*4bc0*/  @!P3 STG.E.U8 desc[UR38][R6.64+0x89], R95 ;  /* 0x0000895f0600b986 */ /* 0x0001e2000c101126 */
[----:B------:R-:W-:Y:S05]  /*4bd0*/  @P5 BRA `(.L_x_182) ;  /* 0x00000000000c5947 */ /* 0x000fea0003800000 */
[----:B------:R-:W1:Y:S02]  /*4be0*/  LDG.E.U8 R162, desc[UR38][R2.64+0x90] ;  /* 0x0000902602a27981 */ /* 0x000e64000c1e1100 */
[----:B-1----:R-:W-:-:S05]  /*4bf0*/  PRMT R11, R162, 0x8880, RZ ;  /* 0x00008880a20b7816 */ /* 0x002fca00000000ff */
[----:B------:R-:W-:-:S07]  /*4c00*/  IMAD R10, R11, R22, RZ ;  /* 0x000000160b0a7224 */ /* 0x000fce00078e02ff */
.L_x_182:
[----:B------:R-:W-:Y:S05]  /*4c10*/  BSYNC B1 ;  /* 0x0000000000017941 */ /* 0x000fea0003800000 */
.L_x_181:
[----:B-1----:R-:W-:Y:S01]  /*4c20*/  @!P5 IMAD R11, R96, R23, R10 ;  /* 0x00000017600bd224 */ /* 0x002fe200078e020a */
[----:B------:R-:W-:Y:S04]  /*4c30*/  BSSY B1, `(.L_x_183) ;  /* 0x0000006000017945 */ /* 0x000fe80003800000 */
[----:B------:R1:W-:Y:S01]  /*4c40*/  @!P5 STG.E.U8 desc[UR38][R4.64+0x90], R11 ;  /* 0x0000900b0400d986 */ /* 0x0003e2000c101126 */
[----:B------:R-:W-:Y:S05]  /*4c50*/  @P2 BRA `(.L_x_184) ;  /* 0x00000000000c2947 */ /* 0x000fea0003800000 */
[----:B------:R-:W1:Y:S02]  /*4c60*/  LDG.E.U8 R162, desc[UR38][R2.64+0x91] ;  /* 0x0000912602a27981 */ /* 0x000e64000c1e1100 */
[----:B-1----:R-:W-:-:S05]  /*4c70*/  PRMT R11, R162, 0x8880, RZ ;  /* 0x00008880a20b7816 */ /* 0x002fca00000000ff */
[----:B------:R-:W-:-:S07]  /*4c80*/  IMAD R10, R11, R22, RZ ;  /* 0x000000160b0a7224 */ /* 0x000fce00078e02ff */
.L_x_184:
[----:B------:R-:W-:Y:S05]  /*4c90*/  BSYNC B1 ;  /* 0x0000000000017941 */ /* 0x000fea0003800000 */
.L_x_183:
        /* <DEDUP_REMOVED lines=11> */
.L_x_186:
[----:B------:R-:W-:Y:S05]  /*4d50*/  BSYNC B1 ;  /* 0x0000000000017941 */ /* 0x000fea0003800000 */
.L_x_185:
[----:B-1----:R-:W-:Y:S01]  /*4d60*/  @!P4 IMAD R11, R98, R23, R10 ;  /* 0x00000017620bc224 */ /* 0x002fe200078e020a */
[----:B------:R-:W-:Y:S04]  /*4d70*/  BSSY B1, `(.L_x_187) ;  /* 0x0000006000017945 */ /* 0x000fe80003800000 */
[----:B------:R1:W-:Y:S01]  /*4d80*/  @!P4 STG.E.U8 desc[UR38][R6.64+0x90], R11 ;  /* 0x0000900b0600c986 */ /* 0x0003e2000c101126 */
[----:B------:R-:W-:Y:S05]  /*4d90*/  @P3 BRA `(.L_x_188) ;  /* 0x00000000000c3947 */ /* 0x000fea0003800000 */
[----:B------:R-:W1:Y:S02]  /*4da0*/  LDG.E.U8 R162, desc[UR38][R8.64+0x91] ;  /* 0x0000912608a27981 */ /* 0x000e64000c1e1100 */
[----:B-1----:R-:W-:-:S05]  /*4db0*/  PRMT R11, R162, 0x8880, RZ ;  /* 0x00008880a20b7816 */ /* 0x002fca00000000ff */
[----:B------:R-:W-:-:S07]  /*4dc0*/  IMAD R10, R11, R22, RZ ;  /* 0x000000160b0a7224 */ /* 0x000fce00078e02ff */
.L_x_188:
[----:B------:R-:W-:Y:S05]  /*4dd0*/  BSYNC B1 ;  /* 0x0000000000017941 */ /* 0x000fea0003800000 */
.L_x_187:
[----:B------:R-:W-:Y:S01]  /*4de0*/  @!P3 IMAD R99, R99, R23, R10 ;  /* 0x000000176363b224 */ /* 0x000fe200078e020a */
[----:B------:R-:W-:Y:S04]  /*4df0*/  BSSY B1, `(.L_x_189) ;  /* 0x0000006000017945 */ /* 0x000fe80003800000 */
[----:B------:R0:W-:Y:S01]  /*4e00*/  @!P3 STG.E.U8 desc[UR38][R6.64+0x91], R99 ;  /* 0x000091630600b986 */ /* 0x0001e2000c101126 */
[----:B------:R-:W-:Y:S05]  /*4e10*/  @P5 BRA `(.L_x_190) ;  /* 0x00000000000c5947 */ /* 0x000fea0003800000 */
[----:B------:R-:W1:Y:S02]  /*4e20*/  LDG.E.U8 R162, desc[UR38][R2.64+0x98] ;  /* 0x0000982602a27981 */ /* 0x000e64000c1e1100 */
[----:B-1----:R-:W-:-:S05]  /*4e30*/  PRMT R11, R162, 0x8880, RZ ;  /* 0x00008880a20b7816 */ /* 0x002fca00000000ff */
[----:B------:R-:W-:-:S07]  /*4e40*/  IMAD R10, R11, R22, RZ ;  /* 0x000000160b0a7224 */ /* 0x000fce00078e02ff */
.L_x_190:
[----:B------:R-:W-:Y:S05]  /*4e50*/  BSYNC B1 ;  /* 0x0000000000017941 */ /* 0x000fea0003800000 */
.L_x_189:
[----:B-1----:R-:W-:Y:S01]  /*4e60*/  @!P5 IMAD R11, R100, R23, R10 ;  /* 0x00000017640bd224 */ /* 0x002fe200078e020a */
[----:B------:R-:W-:Y:S04]  /*4e70*/  BSSY B1, `(.L_x_191) ;  /* 0x0000006000017945 */ /* 0x000fe80003800000 */
[----:B------:R1:W-:Y:S01]  /*4e80*/  @!P5 STG.E.U8 desc[UR38][R4.64+0x98], R11 ;  /* 0x0000980b0400d986 */ /* 0x0003e2000c101126 */
[----:B------:R-:W-:Y:S05]  /*4e90*/  @P2 BRA `(.L_x_192) ;  /* 0x00000000000c2947 */ /* 0x000fea0003800000 */
[----:B------:R-:W1:Y:S02]  /*4ea0*/  LDG.E.U8 R162, desc[UR38][R2.64+0x99] ;  /* 0x0000992602a27981 */ /* 0x000e64000c1e1100 */
[----:B-1----:R-:W-:-:S05]  /*4eb0*/  PRMT R11, R162, 0x8880, RZ ;  /* 0x00008880a20b7816 */ /* 0x002fca00000000ff */
[----:B------:R-:W-:-:S07]  /*4ec0*/  IMAD R10, R11, R22, RZ ;  /* 0x000000160b0a7224 */ /* 0x000fce00078e02ff */
.L_x_192:
[----:B------:R-:W-:Y:S05]  /*4ed0*/  BSYNC B1 ;  /* 0x0000000000017941 */ /* 0x000fea0003800000 */
.L_x_191:
        /* <DEDUP_REMOVED lines=11> */
.L_x_194:
[----:B------:R-:W-:Y:S05]  /*4f90*/  BSYNC B1 ;  /* 0x0000000000017941 */ /* 0x000fea0003800000 */
.L_x_193:
[----:B-1----:R-:W-:Y:S01]  /*4fa0*/  @!P4 IMAD R11, R102, R23, R10 ;  /* 0x00000017660bc224 */ /* 0x002fe200078e020a */
[----:B------:R-:W-:Y:S04]  /*4fb0*/  BSSY B1, `(.L_x_195) ;  /* 0x0000006000017945 */ /* 0x000fe80003800000 */
[----:B------:R1:W-:Y:S01]  /*4fc0*/  @!P4 STG.E.U8 desc[UR38][R6.64+0x98], R11 ;  /* 0x0000980b0600c986 */ /* 0x0003e2000c101126 */
[----:B------:R-:W-:Y:S05]  /*4fd0*/  @P3 BRA `(.L_x_196) ;  /* 0x00000000000c3947 */ /* 0x000fea0003800000 */
[----:B------:R-:W1:Y:S02]  /*4fe0*/  LDG.E.U8 R162, desc[UR38][R8.64+0x99] ;  /* 0x0000992608a27981 */ /* 0x000e64000c1e1100 */
[----:B-1----:R-:W-:-:S05]  /*4ff0*/  PRMT R11, R162, 0x8880, RZ ;  /* 0x00008880a20b7816 */ /* 0x002fca00000000ff */
[----:B------:R-:W-:-:S07]  /*5000*/  IMAD R10, R11, R22, RZ ;  /* 0x000000160b0a7224 */ /* 0x000fce00078e02ff */
.L_x_196:
[----:B------:R-:W-:Y:S05]  /*5010*/  BSYNC B1 ;  /* 0x0000000000017941 */ /* 0x000fea0003800000 */
.L_x_195:
[----:B------:R-:W-:Y:S01]  /*5020*/  @!P3 IMAD R103, R103, R23, R10 ;  /* 0x000000176767b224 */ /* 0x000fe200078e020a */
[----:B------:R-:W-:Y:S04]  /*5030*/  BSSY B1, `(.L_x_197) ;  /* 0x0000006000017945 */ /* 0x000fe80003800000 */
[----:B------:R0:W-:Y:S01]  /*5040*/  @!P3 STG.E.U8 desc[UR38][R6.64+0x99], R103 ;  /* 0x000099670600b986 */ /* 0x0001e2000c101126 */
[----:B------:R-:W-:Y:S05]  /*5050*/  @P5 BRA `(.L_x_198) ;  /* 0x00000000000c5947 */ /* 0x000fea0003800000 */
[----:B------:R-:W1:Y:S02]  /*5060*/  LDG.E.U8 R162, desc[UR38][R2.64+0xa0] ;  /* 0x0000a02602a27981 */ /* 0x000e64000c1e1100 */
[----:B-1----:R-:W-:-:S05]  /*5070*/  PRMT R11, R162, 0x8880, RZ ;  /* 0x00008880a20b7816 */ /* 0x002fca00000000ff */
[----:B------:R-:W-:-:S07]  /*5080*/  IMAD R10, R11, R22, RZ ;  /* 0x000000160b0a7224 */ /* 0x000fce00078e02ff */
.L_x_198:
[----:B------:R-:W-:Y:S05]  /*5090*/  BSYNC B1 ;  /* 0x0000000000017941 */ /* 0x000fea0003800000 */
.L_x_197:
[----:B-1----:R-:W-:Y:S01]  /*50a0*/  @!P5 IMAD R11, R104, R23, R10 ;  /* 0x00000017680bd224 */ /* 0x002fe200078e020a */
[----:B------:R-:W-:Y:S04]  /*50b0*/  BSSY B1, `(.L_x_199) ;  /* 0x0000006000017945 */ /* 0x000fe80003800000 */
[----:B------:R1:W-:Y:S01]  /*50c0*/  @!P5 STG.E.U8 desc[UR38][R4.64+0xa0], R11 ;  /* 0x0000a00b0400d986 */ /* 0x0003e2000c101126 */
[----:B------:R-:W-:Y:S05]  /*50d0*/  @P2 BRA `(.L_x_200) ;  /* 0x00000000000c2947 */ /* 0x000fea0003800000 */
[----:B------:R-:W1:Y:S02]  /*50e0*/  LDG.E.U8 R162, desc[UR38][R2.64+0xa1] ;  /* 0x0000a12602a27981 */ /* 0x000e64000c1e1100 */
[----:B-1----:R-:W-:-:S05]  /*50f0*/  PRMT R11, R162, 0x8880, RZ ;  /* 0x00008880a20b7816 */ /* 0x002fca00000000ff */
[----:B------:R-:W-:-:S07]  /*5100*/  IMAD R10, R11, R22, RZ ;  /* 0x000000160b0a7224 */ /* 0x000fce00078e02ff */
.L_x_200:
[----:B------:R-:W-:Y:S05]  /*5110*/  BSYNC B1 ;  /* 0x0000000000017941 */ /* 0x000fea0003800000 */
.L_x_199:
        /* <DEDUP_REMOVED lines=11> */
.L_x_202:
[----:B------:R-:W-:Y:S05]  /*51d0*/  BSYNC B1 ;  /* 0x0000000000017941 */ /* 0x000fea0003800000 */
.L_x_201:
[----:B-1----:R-:W-:Y:S01]  /*51e0*/  @!P4 IMAD R11, R106, R23, R10 ;  /* 0x000000176a0bc224 */ /* 0x002fe200078e020a */
[----:B------:R-:W-:Y:S04]  /*51f0*/  BSSY B1, `(.L_x_203) ;  /* 0x0000006000017945 */ /* 0x000fe80003800000 */
[----:B------:R1:W-:Y:S01]  /*5200*/  @!P4 STG.E.U8 desc[UR38][R6.64+0xa0], R11 ;  /* 0x0000a00b0600c986 */ /* 0x0003e2000c101126 */
[----:B------:R-:W-:Y:S05]  /*5210*/  @P3 BRA `(.L_x_204) ;  /* 0x00000000000c3947 */ /* 0x000fea0003800000 */
[----:B------:R-:W1:Y:S02]  /*5220*/  LDG.E.U8 R162, desc[UR38][R8.64+0xa1] ;  /* 0x0000a12608a27981 */ /* 0x000e64000c1e1100 */
[----:B-1----:R-:W-:-:S05]  /*5230*/  PRMT R11, R162, 0x8880, RZ ;  /* 0x00008880a20b7816 */ /* 0x002fca00000000ff */
[----:B------:R-:W-:-:S07]  /*5240*/  IMAD R10, R11, R22, RZ ;  /* 0x000000160b0a7224 */ /* 0x000fce00078e02ff */
.L_x_204:
[----:B------:R-:W-:Y:S05]  /*5250*/  BSYNC B1 ;  /* 0x0000000000017941 */ /* 0x000fea0003800000 */
.L_x_203:
[----:B------:R-:W-:Y:S01]  /*5260*/  @!P3 IMAD R107, R107, R23, R10 ;  /* 0x000000176b6bb224 */ /* 0x000fe200078e020a */
[----:B------:R-:W-:Y:S04]  /*5270*/  BSSY B1, `(.L_x_205) ;  /* 0x0000006000017945 */ /* 0x000fe80003800000 */
[----:B------:R0:W-:Y:S01]  /*5280*/  @!P3 STG.E.U8 desc[UR38][R6.64+0xa1], R107 ;  /* 0x0000a16b0600b986 */ /* 0x0001e2000c101126 */
[----:B------:R-:W-:Y:S05]  /*5290*/  @P5 BRA `(.L_x_206) ;  /* 0x00000000000c5947 */ /* 0x000fea0003800000 */
[----:B------:R-:W1:Y:S02]  /*52a0*/  LDG.E.U8 R162, desc[UR38][R2.64+0xa8] ;  /* 0x0000a82602a27981 */ /* 0x000e64000c1e1100 */
[----:B-1----:R-:W-:-:S05]  /*52b0*/  PRMT R11, R162, 0x8880, RZ ;  /* 0x00008880a20b7816 */ /* 0x002fca00000000ff */
[----:B------:R-:W-:-:S07]  /*52c0*/  IMAD R10, R11, R22, RZ ;  /* 0x000000160b0a7224 */ /* 0x000fce00078e02ff */
.L_x_206:
[----:B------:R-:W-:Y:S05]  /*52d0*/  BSYNC B1 ;  /* 0x0000000000017941 */ /* 0x000fea0003800000 */
.L_x_205:
[----:B-1----:R-:W-:Y:S01]  /*52e0*/  @!P5 IMAD R11, R108, R23, R10 ;  /* 0x000000176c0bd224 */ /* 0x002fe200078e020a */
[----:B------:R-:W-:Y:S04]  /*52f0*/  BSSY B1, `(.L_x_207) ;  /* 0x0000006000017945 */ /* 0x000fe80003800000 */
[----:B------:R1:W-:Y:S01]  /*5300*/  @!P5 STG.E.U8 desc[UR38][R4.64+0xa8], R11 ;  /* 0x0000a80b0400d986 */ /* 0x0003e2000c101126 */
[----:B------:R-:W-:Y:S05]  /*5310*/  @P2 BRA `(.L_x_208) ;  /* 0x00000000000c2947 */ /* 0x000fea0003800000 */
[----:B------:R-:W1:Y:S02]  /*5320*/  LDG.E.U8 R162, desc[UR38][R2.64+0xa9] ;  /* 0x0000a92602a27981 */ /* 0x000e64000c1e1100 */
[----:B-1----:R-:W-:-:S05]  /*5330*/  PRMT R11, R162, 0x8880, RZ ;  /* 0x00008880a20b7816 */ /* 0x002fca00000000ff */
[----:B------:R-:W-:-:S07]  /*5340*/  IMAD R10, R11, R22, RZ ;  /* 0x000000160b0a7224 */ /* 0x000fce00078e02ff */
.L_x_208:
[----:B------:R-:W-:Y:S05]  /*5350*/  BSYNC B1 ;  /* 0x0000000000017941 */ /* 0x000fea0003800000 */
.L_x_207:
        /* <DEDUP_REMOVED lines=11> */
.L_x_210:
[----:B------:R-:W-:Y:S05]  /*5410*/  BSYNC B1 ;  /* 0x0000000000017941 */ /* 0x000fea0003800000 */
.L_x_209:
[----:B-1----:R-:W-:Y:S01]  /*5420*/  @!P4 IMAD R11, R110, R23, R10 ;  /* 0x000000176e0bc224 */ /* 0x002fe200078e020a */
[----:B------:R-:W-:Y:S04]  /*5430*/  BSSY B1, `(.L_x_211) ;  /* 0x0000006000017945 */ /* 0x000fe80003800000 */
[----:B------:R1:W-:Y:S01]  /*5440*/  @!P4 STG.E.U8 desc[UR38][R6.64+0xa8], R11 ;  /* 0x0000a80b0600c986 */ /* 0x0003e2000c101126 */
[----:B------:R-:W-:Y:S05]  /*5450*/  @P3 BRA `(.L_x_212) ;  /* 0x00000000000c3947 */ /* 0x000fea0003800000 */
[----:B------:R-:W1:Y:S02]  /*5460*/  LDG.E.U8 R162, desc[UR38][R8.64+0xa9] ;  /* 0x0000a92608a27981 */ /* 0x000e64000c1e1100 */
[----:B-1----:R-:W-:-:S05]  /*5470*/  PRMT R11, R162, 0x8880, RZ ;  /* 0x00008880a20b7816 */ /* 0x002fca00000000ff */
[----:B------:R-:W-:-:S07]  /*5480*/  IMAD R10, R11, R22, RZ ;  /* 0x000000160b0a7224 */ /* 0x000fce00078e02ff */
.L_x_212:
[----:B------:R-:W-:Y:S05]  /*5490*/  BSYNC B1 ;  /* 0x0000000000017941 */ /* 0x000fea0003800000 */
.L_x_211:
[----:B------:R-:W-:Y:S01]  /*54a0*/  @!P3 IMAD R111, R111, R23, R10 ;  /* 0x000000176f6fb224 */ /* 0x000fe200078e020a */
[----:B------:R-:W-:Y:S04]  /*54b0*/  BSSY B1, `(.L_x_213) ;  /* 0x0000006000017945 */ /* 0x000fe80003800000 */
[----:B------:R0:W-:Y:S01]  /*54c0*/  @!P3 STG.E.U8 desc[UR38][R6.64+0xa9], R111 ;  /* 0x0000a96f0600b986 */ /* 0x0001e2000c101126 */
[----:B------:R-:W-:Y:S05]  /*54d0*/  @P5 BRA `(.L_x_214) ;  /* 0x00000000000c5947 */ /* 0x000fea0003800000 */
[----:B------:R-:W1:Y:S02]  /*54e0*/  LDG.E.U8 R162, desc[UR38][R2.64+0xb0] ;  /* 0x0000b02602a27981 */ /* 0x000e64000c1e1100 */
[----:B-1----:R-:W-:-:S05]  /*54f0*/  PRMT R11, R162, 0x8880, RZ ;  /* 0x00008880a20b7816 */ /* 0x002fca00000000ff */
[----:B------:R-:W-:-:S07]  /*5500*/  IMAD R10, R11, R22, RZ ;  /* 0x000000160b0a7224 */ /* 0x000fce00078e02ff */
.L_x_214:
[----:B------:R-:W-:Y:S05]  /*5510*/  BSYNC B1 ;  /* 0x0000000000017941 */ /* 0x000fea0003800000 */
.L_x_213:
[----:B-1----:R-:W-:Y:S01]  /*5520*/  @!P5 IMAD R11, R112, R23, R10 ;  /* 0x00000017700bd224 */ /* 0x002fe200078e020a */
[----:B------:R-:W-:Y:S04]  /*5530*/  BSSY B1, `(.L_x_215) ;  /* 0x0000006000017945 */ /* 0x000fe80003800000 */
[----:B------:R1:W-:Y:S01]  /*5540*/  @!P5 STG.E.U8 desc[UR38][R4.64+0xb0], R11 ;  /* 0x0000b00b0400d986 */ /* 0x0003e2000c101126 */
[----:B------:R-:W-:Y:S05]  /*5550*/  @P2 BRA `(.L_x_216) ;  /* 0x00000000000c2947 */ /* 0x000fea0003800000 */
[----:B------:R-:W1:Y:S02]  /*5560*/  LDG.E.U8 R162, desc[UR38][R2.64+0xb1] ;  /* 0x0000b12602a27981 */ /* 0x000e64000c1e1100 */
[----:B-1----:R-:W-:-:S05]  /*5570*/  PRMT R11, R162, 0x8880, RZ ;  /* 0x00008880a20b7816 */ /* 0x002fca00000000ff */
[----:B------:R-:W-:-:S07]  /*5580*/  IMAD R10, R11, R22, RZ ;  /* 0x000000160b0a7224 */ /* 0x000fce00078e02ff */
.L_x_216:
[----:B------:R-:W-:Y:S05]  /*5590*/  BSYNC B1 ;  /* 0x0000000000017941 */ /* 0x000fea0003800000 */
.L_x_215:
        /* <DEDUP_REMOVED lines=11> */
.L_x_218:
[----:B------:R-:W-:Y:S05]  /*5650*/  BSYNC B1 ;  /* 0x0000000000017941 */ /* 0x000fea0003800000 */
.L_x_217:
[----:B-1----:R-:W-:Y:S01]  /*5660*/  @!P4 IMAD R11, R114, R23, R10 ;  /* 0x00000017720bc224 */ /* 0x002fe200078e020a */
[----:B------:R-:W-:Y:S04]  /*5670*/  BSSY B1, `(.L_x_219) ;  /* 0x0000006000017945 */ /* 0x000fe80003800000 */
[----:B------:R1:W-:Y:S01]  /*5680*/  @!P4 STG.E.U8 desc[UR38][R6.64+0xb0], R11 ;  /* 0x0000b00b0600c986 */ /* 0x0003e2000c101126 */
[----:B------:R-:W-:Y:S05]  /*5690*/  @P3 BRA `(.L_x_220) ;  /* 0x00000000000c3947 */ /* 0x000fea0003800000 */
[----:B------:R-:W1:Y:S02]  /*56a0*/  LDG.E.U8 R162, desc[UR38][R8.64+0xb1] ;  /* 0x0000b12608a27981 */ /* 0x000e64000c1e1100 */
[----:B-1----:R-:W-:-:S05]  /*56b0*/  PRMT R11, R162, 0x8880, RZ ;  /* 0x00008880a20b7816 */ /* 0x002fca00000000ff */
[----:B------:R-:W-:-:S07]  /*56c0*/  IMAD R10, R11, R22, RZ ;  /* 0x000000160b0a7224 */ /* 0x000fce00078e02ff */
.L_x_220:
[----:B------:R-:W-:Y:S05]  /*56d0*/  BSYNC B1 ;  /* 0x0000000000017941 */ /* 0x000fea0003800000 */
.L_x_219:
[----:B------:R-:W-:Y:S01]  /*56e0*/  @!P3 IMAD R115, R115, R23, R10 ;  /* 0x000000177373b224 */ /* 0x000fe200078e020a */
[----:B------:R-:W-:Y:S04]  /*56f0*/  BSSY B1, `(.L_x_221) ;  /* 0x0000006000017945 */ /* 0x000fe80003800000 */
[----:B------:R0:W-:Y:S01]  /*5700*/  @!P3 STG.E.U8 desc[UR38][R6.64+0xb1], R115 ;  /* 0x0000b1730600b986 */ /* 0x0001e2000c101126 */
[----:B------:R-:W-:Y:S05]  /*5710*/  @P5 BRA `(.L_x_222) ;  /* 0x00000000000c5947 */ /* 0x000fea0003800000 */
[----:B------:R-:W1:Y:S02]  /*5720*/  LDG.E.U8 R162, desc[UR38][R2.64+0xb8] ;  /* 0x0000b82602a27981 */ /* 0x000e64000c1e1100 */
[----:B-1----:R-:W-:-:S05]  /*5730*/  PRMT R11, R162, 0x8880, RZ ;  /* 0x00008880a20b7816 */ /* 0x002fca00000000ff */
[----:B------:R-:W-:-:S07]  /*5740*/  IMAD R10, R11, R22, RZ ;  /* 0x000000160b0a7224 */ /* 0x000fce00078e02ff */
.L_x_222:
[----:B------:R-:W-:Y:S05]  /*5750*/  BSYNC B1 ;  /* 0x0000000000017941 */ /* 0x000fea0003800000 */
.L_x_221:
[----:B-1----:R-:W-:Y:S01]  /*5760*/  @!P5 IMAD R11, R116, R23, R10 ;  /* 0x00000017740bd224 */ /* 0x002fe200078e020a */
[----:B------:R-:W-:Y:S04]  /*5770*/  BSSY B1, `(.L_x_223) ;  /* 0x0000006000017945 */ /* 0x000fe80003800000 */
[----:B------:R1:W-:Y:S01]  /*5780*/  @!P5 STG.E.U8 desc[UR38][R4.64+0xb8], R11 ;  /* 0x0000b80b0400d986 */ /* 0x0003e2000c101126 */
[----:B------:R-:W-:Y:S05]  /*5790*/  @P2 BRA `(.L_x_224) ;  /* 0x00000000000c2947 */ /* 0x000fea0003800000 */
[----:B------:R-:W1:Y:S02]  /*57a0*/  LDG.E.U8 R162, desc[UR38][R2.64+0xb9] ;  /* 0x0000b92602a27981 */ /* 0x000e64000c1e1100 */
[----:B-1----:R-:W-:-:S05]  /*57b0*/  PRMT R11, R162, 0x8880, RZ ;  /* 0x00008880a20b7816 */ /* 0x002fca00000000ff */
[----:B------:R-:W-:-:S07]  /*57c0*/  IMAD R10, R11, R22, RZ ;  /* 0x000000160b0a7224 */ /* 0x000fce00078e02ff */
.L_x_224:
[----:B------:R-:W-:Y:S05]  /*57d0*/  BSYNC B1 ;  /* 0x0000000000017941 */ /* 0x000fea0003800000 */
.L_x_223:
        /* <DEDUP_REMOVED lines=11> */
.L_x_226:
[----:B------:R-:W-:Y:S05]  /*5890*/  BSYNC B1 ;  /* 0x0000000000017941 */ /* 0x000fea0003800000 */
.L_x_225:
[----:B-1----:R-:W-:Y:S01]  /*58a0*/  @!P4 IMAD R11, R118, R23, R10 ;  /* 0x00000017760bc224 */ /* 0x002fe200078e020a */
[----:B------:R-:W-:Y:S04]  /*58b0*/  BSSY B1, `(.L_x_227) ;  /* 0x0000006000017945 */ /* 0x000fe80003800000 */
[----:B------:R1:W-:Y:S01]  /*58c0*/  @!P4 STG.E.U8 desc[UR38][R6.64+0xb8], R11 ;  /* 0x0000b80b0600c986 */ /* 0x0003e2000c101126 */
[----:B------:R-:W-:Y:S05]  /*58d0*/  @P3 BRA `(.L_x_228) ;  /* 0x00000000000c3947 */ /* 0x000fea0003800000 */
[----:B------:R-:W1:Y:S02]  /*58e0*/  LDG.E.U8 R162, desc[UR38][R8.64+0xb9] ;  /* 0x0000b92608a27981 */ /* 0x000e64000c1e1100 */
[----:B-1----:R-:W-:-:S05]  /*58f0*/  PRMT R11, R162, 0x8880, RZ ;  /* 0x00008880a20b7816 */ /* 0x002fca00000000ff */
[----:B------:R-:W-:-:S07]  /*5900*/  IMAD R10, R11, R22, RZ ;  /* 0x000000160b0a7224 */ /* 0x000fce00078e02ff */
.L_x_228:
[----:B------:R-:W-:Y:S05]  /*5910*/  BSYNC B1 ;  /* 0x0000000000017941 */ /* 0x000fea0003800000 */
.L_x_227:
[----:B------:R-:W-:Y:S01]  /*5920*/  @!P3 IMAD R119, R119, R23, R10 ;  /* 0x000000177777b224 */ /* 0x000fe200078e020a */
[----:B------:R-:W-:Y:S04]  /*5930*/  BSSY B1, `(.L_x_229) ;  /* 0x0000006000017945 */ /* 0x000fe80003800000 */
[----:B------:R0:W-:Y:S01]  /*5940*/  @!P3 STG.E.U8 desc[UR38][R6.64+0xb9], R119 ;  /* 0x0000b9770600b986 */ /* 0x0001e2000c101126 */
[----:B------:R-:W-:Y:S05]  /*5950*/  @P5 BRA `(.L_x_230) ;  /* 0x00000000000c5947 */ /* 0x000fea0003800000 */
[----:B------:R-:W1:Y:S02]  /*5960*/  LDG.E.U8 R162, desc[UR38][R2.64+0xc0] ;  /* 0x0000c02602a27981 */ /* 0x000e64000c1e1100 */
[----:B-1----:R-:W-:-:S05]  /*5970*/  PRMT R11, R162, 0x8880, RZ ;  /* 0x00008880a20b7816 */ /* 0x002fca00000000ff */
[----:B------:R-:W-:-:S07]  /*5980*/  IMAD R10, R11, R22, RZ ;  /* 0x000000160b0a7224 */ /* 0x000fce00078e02ff */
.L_x_230:
[----:B------:R-:W-:Y:S05]  /*5990*/  BSYNC B1 ;  /* 0x0000000000017941 */ /* 0x000fea0003800000 */
.L_x_229:
[----:B-1----:R-:W-:Y:S01]  /*59a0*/  @!P5 IMAD R11, R120, R23, R10 ;  /* 0x00000017780bd224 */ /* 0x002fe200078e020a */
[----:B------:R-:W-:Y:S04]  /*59b0*/  BSSY B1, `(.L_x_231) ;  /* 0x0000006000017945 */ /* 0x000fe80003800000 */
[----:B------:R1:W-:Y:S01]  /*59c0*/  @!P5 STG.E.U8 desc[UR38][R4.64+0xc0], R11 ;  /* 0x0000c00b0400d986 */ /* 0x0003e2000c101126 */
[----:B------:R-:W-:Y:S05]  /*59d0*/  @P2 BRA `(.L_x_232) ;  /* 0x00000000000c2947 */ /* 0x000fea0003800000 */
[----:B------:R-:W1:Y:S02]  /*59e0*/  LDG.E.U8 R162, desc[UR38][R2.64+0xc1] ;  /* 0x0000c12602a27981 */ /* 0x000e64000c1e1100 */
[----:B-1----:R-:W-:-:S05]  /*59f0*/  PRMT R11, R162, 0x8880, RZ ;  /* 0x00008880a20b7816 */ /* 0x002fca00000000ff */
[----:B------:R-:W-:-:S07]  /*5a00*/  IMAD R10, R11, R22, RZ ;  /* 0x000000160b0a7224 */ /* 0x000fce00078e02ff */
.L_x_232:
[----:B------:R-:W-:Y:S05]  /*5a10*/  BSYNC B1 ;  /* 0x0000000000017941 */ /* 0x000fea0003800000 */
.L_x_231:
        /* <DEDUP_REMOVED lines=11> */
.L_x_234:
[----:B------:R-:W-:Y:S05]  /*5ad0*/  BSYNC B1 ;  /* 0x0000000000017941 */ /* 0x000fea0003800000 */
.L_x_233:
[----:B-1----:R-:W-:Y:S01]  /*5ae0*/  @!P4 IMAD R11, R122, R23, R10 ;  /* 0x000000177a0bc224 */ /* 0x002fe200078e020a */
[----:B------:R-:W-:Y:S04]  /*5af0*/  BSSY B1, `(.L_x_235) ;  /* 0x0000006000017945 */ /* 0x000fe80003800000 */
[----:B------:R1:W-:Y:S01]  /*5b00*/  @!P4 STG.E.U8 desc[UR38][R6.64+0xc0], R11 ;  /* 0x0000c00b0600c986 */ /* 0x0003e2000c101126 */
[----:B------:R-:W-:Y:S05]  /*5b10*/  @P3 BRA `(.L_x_236) ;  /* 0x00000000000c3947 */ /* 0x000fea0003800000 */
[----:B------:R-:W1:Y:S02]  /*5b20*/  LDG.E.U8 R162, desc[UR38][R8.64+0xc1] ;  /* 0x0000c12608a27981 */ /* 0x000e64000c1e1100 */
[----:B-1----:R-:W-:-:S05]  /*5b30*/  PRMT R11, R162, 0x8880, RZ ;  /* 0x00008880a20b7816 */ /* 0x002fca00000000ff */
[----:B------:R-:W-:-:S07]  /*5b40*/  IMAD R10, R11, R22, RZ ;  /* 0x000000160b0a7224 */ /* 0x000fce00078e02ff */
.L_x_236:
[----:B------:R-:W-:Y:S05]  /*5b50*/  BSYNC B1 ;  /* 0x0000000000017941 */ /* 0x000fea0003800000 */
.L_x_235:
[----:B------:R-:W-:Y:S01]  /*5b60*/  @!P3 IMAD R123, R123, R23, R10 ;  /* 0x000000177b7bb224 */ /* 0x000fe200078e020a */
[----:B------:R-:W-:Y:S04]  /*5b70*/  BSSY B1, `(.L_x_237) ;  /* 0x0000006000017945 */ /* 0x000fe80003800000 */
[----:B------:R0:W-:Y:S01]  /*5b80*/  @!P3 STG.E.U8 desc[UR38][R6.64+0xc1], R123 ;  /* 0x0000c17b0600b986 */ /* 0x0001e2000c101126 */
[----:B------:R-:W-:Y:S05]  /*5b90*/  @P5 BRA `(.L_x_238) ;  /* 0x00000000000c5947 */ /* 0x000fea0003800000 */
[----:B------:R-:W1:Y:S02]  /*5ba0*/  LDG.E.U8 R162, desc[UR38][R2.64+0xc8] ;  /* 0x0000c82602a27981 */ /* 0x000e64000c1e1100 */
[----:B-1----:R-:W-:-:S05]  /*5bb0*/  PRMT R11, R162, 0x8880, RZ ;  /* 0x00008880a20b7816 */ /* 0x002fca00000000ff */
[----:B------:R-:W-:-:S07]  /*5bc0*/  IMAD R10, R11, R22, RZ ;  /* 0x000000160b0a7224 */ /* 0x000fce00078e02ff */
.L_x_238:
[----:B------:R-:W-:Y:S05]  /*5bd0*/  BSYNC B1 ;  /* 0x0000000000017941 */ /* 0x000fea0003800000 */
.L_x_237:
[----:B-1----:R-:W-:Y:S01]  /*5be0*/  @!P5 IMAD R11, R124, R23, R10 ;  /* 0x000000177c0bd224 */ /* 0x002fe200078e020a */
[----:B------:R-:W-:Y:S04]  /*5bf0*/  BSSY B1, `(.L_x_239) ;  /* 0x0000006000017945 */ /* 0x000fe80003800000 */
[----:B------:R1:W-:Y:S01]  /*5c00*/  @!P5 STG.E.U8 desc[UR38][R4.64+0xc8], R11 ;  /* 0x0000c80b0400d986 */ /* 0x0003e2000c101126 */
[----:B------:R-:W-:Y:S05]  /*5c10*/  @P2 BRA `(.L_x_240) ;  /* 0x00000000000c2947 */ /* 0x000fea0003800000 */
[----:B------:R-:W1:Y:S02]  /*5c20*/  LDG.E.U8 R162, desc[UR38][R2.64+0xc9] ;  /* 0x0000c92602a27981 */ /* 0x000e64000c1e1100 */
[----:B-1----:R-:W-:-:S05]  /*5c30*/  PRMT R11, R162, 0x8880, RZ ;  /* 0x00008880a20b7816 */ /* 0x002fca00000000ff */
[----:B------:R-:W-:-:S07]  /*5c40*/  IMAD R10, R11, R22, RZ ;  /* 0x000000160b0a7224 */ /* 0x000fce00078e02ff */
.L_x_240:
[----:B------:R-:W-:Y:S05]  /*5c50*/  BSYNC B1 ;  /* 0x0000000000017941 */ /* 0x000fea0003800000 */
.L_x_239:
        /* <DEDUP_REMOVED lines=11> */
.L_x_242:
[----:B------:R-:W-:Y:S05]  /*5d10*/  BSYNC B1 ;  /* 0x0000000000017941 */ /* 0x000fea0003800000 */
.L_x_241:
[----:B-1----:R-:W-:Y:S01]  /*5d20*/  @!P4 IMAD R11, R126, R23, R10 ;  /* 0x000000177e0bc224 */ /* 0x002fe200078e020a */
[----:B------:R-:W-:Y:S04]  /*5d30*/  BSSY B1, `(.L_x_243) ;  /* 0x0000006000017945 */ /* 0x000fe80003800000 */
[----:B------:R1:W-:Y:S01]  /*5d40*/  @!P4 STG.E.U8 desc[UR38][R6.64+0xc8], R11 ;  /* 0x0000c80b0600c986 */ /* 0x0003e2000c101126 */
[----:B------:R-:W-:Y:S05]  /*5d50*/  @P3 BRA `(.L_x_244) ;  /* 0x00000000000c3947 */ /* 0x000fea0003800000 */
[----:B------:R-:W1:Y:S02]  /*5d60*/  LDG.E.U8 R162, desc[UR38][R8.64+0xc9] ;  /* 0x0000c92608a27981 */ /* 0x000e64000c1e1100 */
[----:B-1----:R-:W-:-:S05]  /*5d70*/  PRMT R11, R162, 0x8880, RZ ;  /* 0x00008880a20b7816 */ /* 0x002fca00000000ff */
[----:B------:R-:W-:-:S07]  /*5d80*/  IMAD R10, R11, R22, RZ ;  /* 0x000000160b0a7224 */ /* 0x000fce00078e02ff */
.L_x_244:
[----:B------:R-:W-:Y:S05]  /*5d90*/  BSYNC B1 ;  /* 0x0000000000017941 */ /* 0x000fea0003800000 */
.L_x_243:
[----:B------:R-:W-:Y:S01]  /*5da0*/  @!P3 IMAD R127, R127, R23, R10 ;  /* 0x000000177f7fb224 */ /* 0x000fe200078e020a */
[----:B------:R-:W-:Y:S04]  /*5db0*/  BSSY B1, `(.L_x_245) ;  /* 0x0000006000017945 */ /* 0x000fe80003800000 */
[----:B------:R0:W-:Y:S01]  /*5dc0*/  @!P3 STG.E.U8 desc[UR38][R6.64+0xc9], R127 ;  /* 0x0000c97f0600b986 */ /* 0x0001e2000c101126 */
[----:B------:R-:W-:Y:S05]  /*5dd0*/  @P5 BRA `(.L_x_246) ;  /* 0x00000000000c5947 */ /* 0x000fea0003800000 */
[----:B------:R-:W1:Y:S02]  /*5de0*/  LDG.E.U8 R162, desc[UR38][R2.64+0xd0] ;  /* 0x0000d02602a27981 */ /* 0x000e64000c1e1100 */
[----:B-1----:R-:W-:-:S05]  /*5df0*/  PRMT R11, R162, 0x8880, RZ ;  /* 0x00008880a20b7816 */ /* 0x002fca00000000ff */
[----:B------:R-:W-:-:S07]  /*5e00*/  IMAD R10, R11, R22, RZ ;  /* 0x000000160b0a7224 */ /* 0x000fce00078e02ff */
.L_x_246:
[----:B------:R-:W-:Y:S05]  /*5e10*/  BSYNC B1 ;  /* 0x0000000000017941 */ /* 0x000fea0003800000 */
.L_x_245:
[----:B-1----:R-:W-:Y:S01]  /*5e20*/  @!P5 IMAD R11, R128, R23, R10 ;  /* 0x00000017800bd224 */ /* 0x002fe200078e020a */
[----:B------:R-:W-:Y:S04]  /*5e30*/  BSSY B1, `(.L_x_247) ;  /* 0x0000006000017945 */ /* 0x000fe80003800000 */
[----:B------:R1:W-:Y:S01]  /*5e40*/  @!P5 STG.E.U8 desc[UR38][R4.64+0xd0], R11 ;  /* 0x0000d00b0400d986 */ /* 0x0003e2000c101126 */
[----:B------:R-:W-:Y:S05]  /*5e50*/  @P2 BRA `(.L_x_248) ;  /* 0x00000000000c2947 */ /* 0x000fea0003800000 */
[----:B------:R-:W1:Y:S02]  /*5e60*/  LDG.E.U8 R162, desc[UR38][R2.64+0xd1] ;  /* 0x0000d12602a27981 */ /* 0x000e64000c1e1100 */
[----:B-1----:R-:W-:-:S05]  /*5e70*/  PRMT R11, R162, 0x8880, RZ ;  /* 0x00008880a20b7816 */ /* 0x002fca00000000ff */
[----:B------:R-:W-:-:S07]  /*5e80*/  IMAD R10, R11, R22, RZ ;  /* 0x000000160b0a7224 */ /* 0x000fce00078e02ff */
.L_x_248:
[----:B------:R-:W-:Y:S05]  /*5e90*/  BSYNC B1 ;  /* 0x0000000000017941 */ /* 0x000fea0003800000 */
.L_x_247:
        /* <DEDUP_REMOVED lines=11> */
.L_x_250:
[----:B------:R-:W-:Y:S05]  /*5f50*/  BSYNC B1 ;  /* 0x0000000000017941 */ /* 0x000fea0003800000 */
.L_x_249:
[----:B-1----:R-:W-:Y:S01]  /*5f60*/  @!P4 IMAD R11, R130, R23, R10 ;  /* 0x00000017820bc224 */ /* 0x002fe200078e020a */
[----:B------:R-:W-:Y:S04]  /*5f70*/  BSSY B1, `(.L_x_251) ;  /* 0x0000006000017945 */ /* 0x000fe80003800000 */
[----:B------:R1:W-:Y:S01]  /*5f80*/  @!P4 STG.E.U8 desc[UR38][R6.64+0xd0], R11 ;  /* 0x0000d00b0600c986 */ /* 0x0003e2000c101126 */
[----:B------:R-:W-:Y:S05]  /*5f90*/  @P3 BRA `(.L_x_252) ;  /* 0x00000000000c3947 */ /* 0x000fea0003800000 */
[----:B------:R-:W1:Y:S02]  /*5fa0*/  LDG.E.U8 R162, desc[UR38][R8.64+0xd1] ;  /* 0x0000d12608a27981 */ /* 0x000e64000c1e1100 */
[----:B-1----:R-:W-:-:S05]  /*5fb0*/  PRMT R11, R162, 0x8880, RZ ;  /* 0x00008880a20b7816 */ /* 0x002fca00000000ff */
[----:B------:R-:W-:-:S07]  /*5fc0*/  IMAD R10, R11, R22, RZ ;  /* 0x000000160b0a7224 */ /* 0x000fce00078e02ff */
.L_x_252:
[----:B------:R-:W-:Y:S05]  /*5fd0*/  BSYNC B1 ;  /* 0x0000000000017941 */ /* 0x000fea0003800000 */
.L_x_251:
[----:B------:R-:W-:Y:S01]  /*5fe0*/  @!P3 IMAD R131, R131, R23, R10 ;  /* 0x000000178383b224 */ /* 0x000fe200078e020a */
[----:B------:R-:W-:Y:S04]  /*5ff0*/  BSSY B1, `(.L_x_253) ;  /* 0x0000006000017945 */ /* 0x000fe80003800000 */
[----:B------:R0:W-:Y:S01]  /*6000*/  @!P3 STG.E.U8 desc[UR38][R6.64+0xd1], R131 ;  /* 0x0000d1830600b986 */ /* 0x0001e2000c101126 */
[----:B------:R-:W-:Y:S05]  /*6010*/  @P5 BRA `(.L_x_254) ;  /* 0x00000000000c5947 */ /* 0x000fea0003800000 */
[----:B------:R-:W1:Y:S02]  /*6020*/  LDG.E.U8 R162, desc[UR38][R2.64+0xd8] ;  /* 0x0000d82602a27981 */ /* 0x000e64000c1e1100 */
[----:B-1----:R-:W-:-:S05]  /*6030*/  PRMT R11, R162, 0x8880, RZ ;  /* 0x00008880a20b7816 */ /* 0x002fca00000000ff */
[----:B------:R-:W-:-:S07]  /*6040*/  IMAD R10, R11, R22, RZ ;  /* 0x000000160b0a7224 */ /* 0x000fce00078e02ff */
.L_x_254:
[----:B------:R-:W-:Y:S05]  /*6050*/  BSYNC B1 ;  /* 0x0000000000017941 */ /* 0x000fea0003800000 */
.L_x_253:
[----:B-1----:R-:W-:Y:S01]  /*6060*/  @!P5 IMAD R11, R132, R23, R10 ;  /* 0x00000017840bd224 */ /* 0x002fe200078e020a */
[----:B------:R-:W-:Y:S04]  /*6070*/  BSSY B1, `(.L_x_255) ;  /* 0x0000006000017945 */ /* 0x000fe80003800000 */
[----:B------:R1:W-:Y:S01]  /*6080*/  @!P5 STG.E.U8 desc[UR38][R4.64+0xd8], R11 ;  /* 0x0000d80b0400d986 */ /* 0x0003e2000c101126 */
[----:B------:R-:W-:Y:S05]  /*6090*/  @P2 BRA `(.L_x_256) ;  /* 0x00000000000c2947 */ /* 0x000fea0003800000 */
[----:B------:R-:W1:Y:S02]  /*60a0*/  LDG.E.U8 R162, desc[UR38][R2.64+0xd9] ;  /* 0x0000d92602a27981 */ /* 0x000e64000c1e1100 */
[----:B-1----:R-:W-:-:S05]  /*60b0*/  PRMT R11, R162, 0x8880, RZ ;  /* 0x00008880a20b7816 */ /* 0x002fca00000000ff */
[----:B------:R-:W-:-:S07]  /*60c0*/  IMAD R10, R11, R22, RZ ;  /* 0x000000160b0a7224 */ /* 0x000fce00078e02ff */
.L_x_256:
[----:B------:R-:W-:Y:S05]  /*60d0*/  BSYNC B1 ;  /* 0x0000000000017941 */ /* 0x000fea0003800000 */
.L_x_255:
        /* <DEDUP_REMOVED lines=11> */
.L_x_258:
[----:B------:R-:W-:Y:S05]  /*6190*/  BSYNC B1 ;  /* 0x0000000000017941 */ /* 0x000fea0003800000 */
.L_x_257:
[----:B-1----:R-:W-:Y:S01]  /*61a0*/  @!P4 IMAD R11, R134, R23, R10 ;  /* 0x00000017860bc224 */ /* 0x002fe200078e020a */
[----:B------:R-:W-:Y:S04]  /*61b0*/  BSSY B1, `(.L_x_259) ;  /* 0x0000006000017945 */ /* 0x000fe80003800000 */
[----:B------:R1:W-:Y:S01]  /*61c0*/  @!P4 STG.E.U8 desc[UR38][R6.64+0xd8], R11 ;  /* 0x0000d80b0600c986 */ /* 0x0003e2000c101126 */
[----:B------:R-:W-:Y:S05]  /*61d0*/  @P3 BRA `(.L_x_260) ;  /* 0x00000000000c3947 */ /* 0x000fea0003800000 */
[----:B------:R-:W1:Y:S02]  /*61e0*/  LDG.E.U8 R162, desc[UR38][R8.64+0xd9] ;  /* 0x0000d92608a27981 */ /* 0x000e64000c1e1100 */
[----:B-1----:R-:W-:-:S05]  /*61f0*/  PRMT R11, R162, 0x8880, RZ ;  /* 0x00008880a20b7816 */ /* 0x002fca00000000ff */
[----:B------:R-:W-:-:S07]  /*6200*/  IMAD R10, R11, R22, RZ ;  /* 0x000000160b0a7224 */ /* 0x000fce00078e02ff */
.L_x_260:
[----:B------:R-:W-:Y:S05]  /*6210*/  BSYNC B1 ;  /* 0x0000000000017941 */ /* 0x000fea0003800000 */
.L_x_259:
[----:B------:R-:W-:Y:S01]  /*6220*/  @!P3 IMAD R135, R135, R23, R10 ;  /* 0x000000178787b224 */ /* 0x000fe200078e020a */
[----:B------:R-:W-:Y:S04]  /*6230*/  BSSY B1, `(.L_x_261) ;  /* 0x0000006000017945 */ /* 0x000fe80003800000 */
[----:B------:R0:W-:Y:S01]  /*6240*/  @!P3 STG.E.U8 desc[UR38][R6.64+0xd9], R135 ;  /* 0x0000d9870600b986 */ /* 0x0001e2000c101126 */
[----:B------:R-:W-:Y:S05]  /*6250*/  @P5 BRA `(.L_x_262) ;  /* 0x00000000000c5947 */ /* 0x000fea0003800000 */
[----:B------:R-:W1:Y:S02]  /*6260*/  LDG.E.U8 R162, desc[UR38][R2.64+0xe0] ;  /* 0x0000e02602a27981 */ /* 0x000e64000c1e1100 */
[----:B-1----:R-:W-:-:S05]  /*6270*/  PRMT R11, R162, 0x8880, RZ ;  /* 0x00008880a20b7816 */ /* 0x002fca00000000ff */
[----:B------:R-:W-:-:S07]  /*6280*/  IMAD R10, R11, R22, RZ ;  /* 0x000000160b0a7224 */ /* 0x000fce00078e02ff */
.L_x_262:
[----:B------:R-:W-:Y:S05]  /*6290*/  BSYNC B1 ;  /* 0x0000000000017941 */ /* 0x000fea0003800000 */
.L_x_261:
[----:B-1----:R-:W-:Y:S01]  /*62a0*/  @!P5 IMAD R11, R136, R23, R10 ;  /* 0x00000017880bd224 */ /* 0x002fe200078e020a */
[----:B------:R-:W-:Y:S04]  /*62b0*/  BSSY B1, `(.L_x_263) ;  /* 0x0000006000017945 */ /* 0x000fe80003800000 */
[----:B------:R1:W-:Y:S01]  /*62c0*/  @!P5 STG.E.U8 desc[UR38][R4.64+0xe0], R11 ;  /* 0x0000e00b0400d986 */ /* 0x0003e2000c101126 */
[----:B------:R-:W-:Y:S05]  /*62d0*/  @P2 BRA `(.L_x_264) ;  /* 0x00000000000c2947 */ /* 0x000fea0003800000 */
[----:B------:R-:W1:Y:S02]  /*62e0*/  LDG.E.U8 R162, desc[UR38][R2.64+0xe1] ;  /* 0x0000e12602a27981 */ /* 0x000e64000c1e1100 */
[----:B-1----:R-:W-:-:S05]  /*62f0*/  PRMT R11, R162, 0x8880, RZ ;  /* 0x00008880a20b7816 */ /* 0x002fca00000000ff */
[----:B------:R-:W-:-:S07]  /*6300*/  IMAD R10, R11, R22, RZ ;  /* 0x000000160b0a7224 */ /* 0x000fce00078e02ff */
.L_x_264:
[----:B------:R-:W-:Y:S05]  /*6310*/  BSYNC B1 ;  /* 0x0000000000017941 */ /* 0x000fea0003800000 */
.L_x_263:
        /* <DEDUP_REMOVED lines=11> */
.L_x_266:
[----:B------:R-:W-:Y:S05]  /*63d0*/  BSYNC B1 ;  /* 0x0000000000017941 */ /* 0x000fea0003800000 */
.L_x_265:
[----:B-1----:R-:W-:Y:S01]  /*63e0*/  @!P4 IMAD R11, R138, R23, R10 ;  /* 0x000000178a0bc224 */ /* 0x002fe200078e020a */
[----:B------:R-:W-:Y:S04]  /*63f0*/  BSSY B1, `(.L_x_267) ;  /* 0x0000006000017945 */ /* 0x000fe80003800000 */
[----:B------:R1:W-:Y:S01]  /*6400*/  @!P4 STG.E.U8 desc[UR38][R6.64+0xe0], R11 ;  /* 0x0000e00b0600c986 */ /* 0x0003e2000c101126 */
[----:B------:R-:W-:Y:S05]  /*6410*/  @P3 BRA `(.L_x_268) ;  /* 0x00000000000c3947 */ /* 0x000fea0003800000 */
[----:B------:R-:W1:Y:S02]  /*6420*/  LDG.E.U8 R162, desc[UR38][R8.64+0xe1] ;  /* 0x0000e12608a27981 */ /* 0x000e64000c1e1100 */
[----:B-1----:R-:W-:-:S05]  /*6430*/  PRMT R11, R162, 0x8880, RZ ;  /* 0x00008880a20b7816 */ /* 0x002fca00000000ff */
[----:B------:R-:W-:-:S07]  /*6440*/  IMAD R10, R11, R22, RZ ;  /* 0x000000160b0a7224 */ /* 0x000fce00078e02ff */
.L_x_268:
[----:B------:R-:W-:Y:S05]  /*6450*/  BSYNC B1 ;  /* 0x0000000000017941 */ /* 0x000fea0003800000 */
.L_x_267:
[----:B------:R-:W-:Y:S01]  /*6460*/  @!P3 IMAD R139, R139, R23, R10 ;  /* 0x000000178b8bb224 */ /* 0x000fe200078e020a */
[----:B------:R-:W-:Y:S04]  /*6470*/  BSSY B1, `(.L_x_269) ;  /* 0x0000006000017945 */ /* 0x000fe80003800000 */
[----:B------:R0:W-:Y:S01]  /*6480*/  @!P3 STG.E.U8 desc[UR38][R6.64+0xe1], R139 ;  /* 0x0000e18b0600b986 */ /* 0x0001e2000c101126 */
[----:B------:R-:W-:Y:S05]  /*6490*/  @P5 BRA `(.L_x_270) ;  /* 0x00000000000c5947 */ /* 0x000fea0003800000 */
[----:B------:R-:W1:Y:S02]  /*64a0*/  LDG.E.U8 R162, desc[UR38][R2.64+0xe8] ;  /* 0x0000e82602a27981 */ /* 0x000e64000c1e1100 */
[----:B-1----:R-:W-:-:S05]  /*64b0*/  PRMT R11, R162, 0x8880, RZ ;  /* 0x00008880a20b7816 */ /* 0x002fca00000000ff */
[----:B------:R-:W-:-:S07]  /*64c0*/  IMAD R10, R11, R22, RZ ;  /* 0x000000160b0a7224 */ /* 0x000fce00078e02ff */
.L_x_270:
[----:B------:R-:W-:Y:S05]  /*64d0*/  BSYNC B1 ;  /* 0x0000000000017941 */ /* 0x000fea0003800000 */
.L_x_269:
[----:B-1----:R-:W-:Y:S01]  /*64e0*/  @!P5 IMAD R11, R140, R23, R10 ;  /* 0x000000178c0bd224 */ /* 0x002fe200078e020a */
[----:B------:R-:W-:Y:S04]  /*64f0*/  BSSY B1, `(.L_x_271) ;  /* 0x0000006000017945 */ /* 0x000fe80003800000 */
[----:B------:R1:W-:Y:S01]  /*6500*/  @!P5 STG.E.U8 desc[UR38][R4.64+0xe8], R11 ;  /* 0x0000e80b0400d986 */ /* 0x0003e2000c101126 */
[----:B------:R-:W-:Y:S05]  /*6510*/  @P2 BRA `(.L_x_272) ;  /* 0x00000000000c2947 */ /* 0x000fea0003800000 */
[----:B------:R-:W1:Y:S02]  /*6520*/  LDG.E.U8 R162, desc[UR38][R2.64+0xe9] ;  /* 0x0000e92602a27981 */ /* 0x000e64000c1e1100 */
[----:B-1----:R-:W-:-:S05]  /*6530*/  PRMT R11, R162, 0x8880, RZ ;  /* 0x00008880a20b7816 */ /* 0x002fca00000000ff */
[----:B------:R-:W-:-:S07]  /*6540*/  IMAD R10, R11, R22, RZ ;  /* 0x000000160b0a7224 */ /* 0x000fce00078e02ff */
.L_x_272:
[----:B------:R-:W-:Y:S05]  /*6550*/  BSYNC B1 ;  /* 0x0000000000017941 */ /* 0x000fea0003800000 */
.L_x_271:
        /* <DEDUP_REMOVED lines=11> */
.L_x_274:
[----:B------:R-:W-:Y:S05]  /*6610*/  BSYNC B1 ;  /* 0x0000000000017941 */ /* 0x000fea0003800000 */
.L_x_273:
[----:B-1----:R-:W-:Y:S01]  /*6620*/  @!P4 IMAD R11, R142, R23, R10 ;  /* 0x000000178e0bc224 */ /* 0x002fe200078e020a */
[----:B------:R-:W-:Y:S04]  /*6630*/  BSSY B1, `(.L_x_275) ;  /* 0x0000006000017945 */ /* 0x000fe80003800000 */
[----:B------:R1:W-:Y:S01]  /*6640*/  @!P4 STG.E.U8 desc[UR38][R6.64+0xe8], R11 ;  /* 0x0000e80b0600c986 */ /* 0x0003e2000c101126 */
[----:B------:R-:W-:Y:S05]  /*6650*/  @P3 BRA `(.L_x_276) ;  /* 0x00000000000c3947 */ /* 0x000fea0003800000 */
[----:B------:R-:W1:Y:S02]  /*6660*/  LDG.E.U8 R162, desc[UR38][R8.64+0xe9] ;  /* 0x0000e92608a27981 */ /* 0x000e64000c1e1100 */
[----:B-1----:R-:W-:-:S05]  /*6670*/  PRMT R11, R162, 0x8880, RZ ;  /* 0x00008880a20b7816 */ /* 0x002fca00000000ff */
[----:B------:R-:W-:-:S07]  /*6680*/  IMAD R10, R11, R22, RZ ;  /* 0x000000160b0a7224 */ /* 0x000fce00078e02ff */
.L_x_276:
[----:B------:R-:W-:Y:S05]  /*6690*/  BSYNC B1 ;  /* 0x0000000000017941 */ /* 0x000fea0003800000 */
.L_x_275:
[----:B------:R-:W-:Y:S01]  /*66a0*/  @!P3 IMAD R143, R143, R23, R10 ;  /* 0x000000178f8fb224 */ /* 0x000fe200078e020a */
[----:B------:R-:W-:Y:S04]  /*66b0*/  BSSY B1, `(.L_x_277) ;  /* 0x0000006000017945 */ /* 0x000fe80003800000 */
[----:B------:R0:W-:Y:S01]  /*66c0*/  @!P3 STG.E.U8 desc[UR38][R6.64+0xe9], R143 ;  /* 0x0000e98f0600b986 */ /* 0x0001e2000c101126 */
[----:B------:R-:W-:Y:S05]  /*66d0*/  @P5 BRA `(.L_x_278) ;  /* 0x00000000000c5947 */ /* 0x000fea0003800000 */
[----:B------:R-:W1:Y:S02]  /*66e0*/  LDG.E.U8 R162, desc[UR38][R2.64+0xf0] ;  /* 0x0000f02602a27981 */ /* 0x000e64000c1e1100 */
[----:B-1----:R-:W-:-:S05]  /*66f0*/  PRMT R11, R162, 0x8880, RZ ;  /* 0x00008880a20b7816 */ /* 0x002fca00000000ff */
[----:B------:R-:W-:-:S07]  /*6700*/  IMAD R10, R11, R22, RZ ;  /* 0x000000160b0a7224 */ /* 0x000fce00078e02ff */
.L_x_278:
[----:B------:R-:W-:Y:S05]  /*6710*/  BSYNC B1 ;  /* 0x0000000000017941 */ /* 0x000fea0003800000 */
.L_x_277:
[----:B-1----:R-:W-:Y:S01]  /*6720*/  @!P5 IMAD R11, R144, R23, R10 ;  /* 0x00000017900bd224 */ /* 0x002fe200078e020a */
[----:B------:R-:W-:Y:S04]  /*6730*/  BSSY B1, `(.L_x_279) ;  /* 0x0000006000017945 */ /* 0x000fe80003800000 */
[----:B------:R1:W-:Y:S01]  /*6740*/  @!P5 STG.E.U8 desc[UR38][R4.64+0xf0], R11 ;  /* 0x0000f00b0400d986 */ /* 0x0003e2000c101126 */
[----:B------:R-:W-:Y:S05]  /*6750*/  @P2 BRA `(.L_x_280) ;  /* 0x00000000000c2947 */ /* 0x000fea0003800000 */
[----:B------:R-:W1:Y:S02]  /*6760*/  LDG.E.U8 R162, desc[UR38][R2.64+0xf1] ;  /* 0x0000f12602a27981 */ /* 0x000e64000c1e1100 */
[----:B-1----:R-:W-:-:S05]  /*6770*/  PRMT R11, R162, 0x8880, RZ ;  /* 0x00008880a20b7816 */ /* 0x002fca00000000ff */
[----:B------:R-:W-:-:S07]  /*6780*/  IMAD R10, R11, R22, RZ ;  /* 0x000000160b0a7224 */ /* 0x000fce00078e02ff */
.L_x_280:
[----:B------:R-:W-:Y:S05]  /*6790*/  BSYNC B1 ;  /* 0x0000000000017941 */ /* 0x000fea0003800000 */
.L_x_279:
[C---:B------:R-:W-:Y:S01]  /*67a0*/  ISETP.LT.OR P4, PT, R0.reuse, 0xf1, !P0 ;  /* 0x000000f10000780c */ /* 0x040fe20004781670 */
[----:B------:R-:W-:Y:S01]  /*67b0*/  @!P2 IMAD R145, R145, R23, R10 ;  /* 0x000000179191a224 */ /* 0x000fe200078e020a */
[----:B------:R-:W-:Y:S01]  /*67c0*/  BSSY B1, `(.L_x_281) ;  /* 0x000000a000017945 */ /* 0x000fe20003800000 */
[C---:B------:R-:W-:Y:S02]  /*67d0*/  ISETP.LT.OR P3, PT, R0.reuse, 0xf2, !P0 ;  /* 0x000000f20000780c */ /* 0x040fe40004761670 */
        /* <DEDUP_REMOVED lines=8> */
.L_x_282:
[----:B------:R-:W-:Y:S05]  /*6860*/  BSYNC B1 ;  /* 0x0000000000017941 */ /* 0x000fea0003800000 */
.L_x_281:
[----:B-1----:R-:W-:Y:S01]  /*6870*/  @!P4 IMAD R11, R146, R23, R10 ;  /* 0x00000017920bc224 */ /* 0x002fe200078e020a */
[----:B------:R-:W-:Y:S04]  /*6880*/  BSSY B1, `(.L_x_283) ;  /* 0x0000006000017945 */ /* 0x000fe80003800000 */
[----:B------:R1:W-:Y:S01]  /*6890*/  @!P4 STG.E.U8 desc[UR38][R6.64+0xf0], R11 ;  /* 0x0000f00b0600c986 */ /* 0x0003e2000c101126 */
[----:B------:R-:W-:Y:S05]  /*68a0*/  @P3 BRA `(.L_x_284) ;  /* 0x00000000000c3947 */ /* 0x000fea0003800000 */
[----:B------:R-:W1:Y:S02]  /*68b0*/  LDG.E.U8 R162, desc[UR38][R8.64+0xf1] ;  /* 0x0000f12608a27981 */ /* 0x000e64000c1e1100 */
[----:B-1----:R-:W-:-:S05]  /*68c0*/  PRMT R11, R162, 0x8880, RZ ;  /* 0x00008880a20b7816 */ /* 0x002fca00000000ff */
[----:B------:R-:W-:-:S07]  /*68d0*/  IMAD R10, R11, R22, RZ ;  /* 0x000000160b0a7224 */ /* 0x000fce00078e02ff */
.L_x_284:
[----:B------:R-:W-:Y:S05]  /*68e0*/  BSYNC B1 ;  /* 0x0000000000017941 */ /* 0x000fea0003800000 */
.L_x_283:
[----:B------:R-:W-:Y:S01]  /*68f0*/  @!P3 IMAD R147, R147, R23, R10 ;  /* 0x000000179393b224 */ /* 0x000fe200078e020a */
[----:B------:R-:W-:Y:S04]  /*6900*/  BSSY B1, `(.L_x_285) ;  /* 0x0000006000017945 */ /* 0x000fe80003800000 */
[----:B------:R0:W-:Y:S01]  /*6910*/  @!P3 STG.E.U8 desc[UR38][R6.64+0xf1], R147 ;  /* 0x0000f1930600b986 */ /* 0x0001e2000c101126 */
[----:B------:R-:W-:Y:S05]  /*6920*/  @P2 BRA `(.L_x_286) ;  /* 0x00000000000c2947 */ /* 0x000fea0003800000 */
[----:B------:R-:W1:Y:S02]  /*6930*/  LDG.E.U8 R162, desc[UR38][R2.64+0xf8] ;  /* 0x0000f82602a27981 */ /* 0x000e64000c1e1100 */
[----:B-1----:R-:W-:-:S05]  /*6940*/  PRMT R11, R162, 0x8880, RZ ;  /* 0x00008880a20b7816 */ /* 0x002fca00000000ff */
[----:B------:R-:W-:-:S07]  /*6950*/  IMAD R10, R11, R22, RZ ;  /* 0x000000160b0a7224 */ /* 0x000fce00078e02ff */
.L_x_286:
[----:B------:R-:W-:Y:S05]  /*6960*/  BSYNC B1 ;  /* 0x0000000000017941 */ /* 0x000fea0003800000 */
.L_x_285:
[----:B-1----:R-:W-:Y:S01]  /*6970*/  @!P2 IMAD R11, R148, R23, R10 ;  /* 0x00000017940ba224 */ /* 0x002fe200078e020a */
[----:B------:R-:W-:Y:S04]  /*6980*/  BSSY B1, `(.L_x_287) ;  /* 0x0000006000017945 */ /* 0x000fe80003800000 */
[----:B------:R1:W-:Y:S01]  /*6990*/  @!P2 STG.E.U8 desc[UR38][R4.64+0xf8], R11 ;  /* 0x0000f80b0400a986 */ /* 0x0003e2000c101126 */
[----:B------:R-:W-:Y:S05]  /*69a0*/  @P1 BRA `(.L_x_288) ;  /* 0x00000000000c1947 */ /* 0x000fea0003800000 */
[----:B------:R-:W1:Y:S02]  /*69b0*/  LDG.E.U8 R162, desc[UR38][R2.64+0xf9] ;  /* 0x0000f92602a27981 */ /* 0x000e64000c1e1100 */
[----:B-1----:R-:W-:-:S05]  /*69c0*/  PRMT R11, R162, 0x8880, RZ ;  /* 0x00008880a20b7816 */ /* 0x002fca00000000ff */
[----:B------:R-:W-:-:S07]  /*69d0*/  IMAD R10, R11, R22, RZ ;  /* 0x000000160b0a7224 */ /* 0x000fce00078e02ff */
.L_x_288:
[----:B------:R-:W-:Y:S05]  /*69e0*/  BSYNC B1 ;  /* 0x0000000000017941 */ /* 0x000fea0003800000 */
.L_x_287:
[----:B------:R-:W-:Y:S01]  /*69f0*/  @!P1 IMAD R149, R149, R23, R10 ;  /* 0x0000001795959224 */ /* 0x000fe200078e020a */
[----:B------:R-:W-:Y:S04]  /*6a00*/  BSSY B1, `(.L_x_289) ;  /* 0x0000006000017945 */ /* 0x000fe80003800000 */
[----:B------:R0:W-:Y:S01]  /*6a10*/  @!P1 STG.E.U8 desc[UR38][R4.64+0xf9], R149 ;  /* 0x0000f99504009986 */ /* 0x0001e2000c101126 */
[----:B------:R-:W-:Y:S05]  /*6a20*/  @P5 BRA `(.L_x_290) ;  /* 0x00000000000c5947 */ /* 0x000fea0003800000 */
[----:B------:R-:W0:Y:S02]  /*6a30*/  LDG.E.U8 R162, desc[UR38][R8.64+0xf8] ;  /* 0x0000f82608a27981 */ /* 0x000e24000c1e1100 */
[----:B0-----:R-:W-:-:S05]  /*6a40*/  PRMT R3, R162, 0x8880, RZ ;  /* 0x00008880a2037816 */ /* 0x001fca00000000ff */
[----:B------:R-:W-:-:S07]  /*6a50*/  IMAD R10, R3, R22, RZ ;  /* 0x00000016030a7224 */ /* 0x000fce00078e02ff */
.L_x_290:
[----:B------:R-:W-:Y:S05]  /*6a60*/  BSYNC B1 ;  /* 0x0000000000017941 */ /* 0x000fea0003800000 */
.L_x_289:
[----:B0-----:R-:W-:Y:S01]  /*6a70*/  @!P5 IMAD R3, R150, R23, R10 ;  /* 0x000000179603d224 */ /* 0x001fe200078e020a */
[----:B------:R-:W-:Y:S01]  /*6a80*/  ISETP.LT.OR P0, PT, R0, 0xfa, !P0 ;  /* 0x000000fa0000780c */ /* 0x000fe20004701670 */
[----:B------:R-:W-:Y:S03]  /*6a90*/  BSSY B1, `(.L_x_291) ;  /* 0x0000006000017945 */ /* 0x000fe60003800000 */
[----:B------:R0:W-:Y:S09]  /*6aa0*/  @!P5 STG.E.U8 desc[UR38][R6.64+0xf8], R3 ;  /* 0x0000f8030600d986 */ /* 0x0001f2000c101126 */
[----:B------:R-:W-:Y:S05]  /*6ab0*/  @P0 BRA `(.L_x_292) ;  /* 0x00000000000c0947 */ /* 0x000fea0003800000 */
[----:B------:R-:W0:Y:S02]  /*6ac0*/  LDG.E.U8 R162, desc[UR38][R8.64+0xf9] ;  /* 0x0000f92608a27981 */ /* 0x000e24000c1e1100 */
[----:B0-----:R-:W-:-:S05]  /*6ad0*/  PRMT R3, R162, 0x8880, RZ ;  /* 0x00008880a2037816 */ /* 0x001fca00000000ff */
[----:B------:R-:W-:-:S07]  /*6ae0*/  IMAD R10, R3, R22, RZ ;  /* 0x00000016030a7224 */ /* 0x000fce00078e02ff */
.L_x_292:
[----:B------:R-:W-:Y:S05]  /*6af0*/  BSYNC B1 ;  /* 0x0000000000017941 */ /* 0x000fea0003800000 */
.L_x_291:
[----:B------:R-:W-:Y:S01]  /*6b00*/  IMAD R151, R151, R23, R10 ;  /* 0x0000001797977224 */ /* 0x000fe200078e020a */
[----:B------:R-:W-:Y:S06]  /*6b10*/  @P0 BRA `(.L_x_293) ;  /* 0x0000001800100947 */ /* 0x000fec0003800000 */
[----:B------:R0:W-:Y:S01]  /*6b20*/  STG.E.U8 desc[UR38][R6.64+0xf9], R151 ;  /* 0x0000f99706007986 */ /* 0x0001e2000c101126 */
[----:B------:R-:W-:Y:S05]  /*6b30*/  BRA `(.L_x_293) ;  /* 0x0000001800087947 */ /* 0x000fea0003800000 */
.L_x_36:
[C---:B------:R-:W-:Y:S02]  /*6b40*/  ISETP.GE.AND P1, PT, R14.reuse, 0x1, PT ;  /* 0x000000010e00780c */ /* 0x040fe40003f26270 */
[----:B------:R-:W-:Y:S02]  /*6b50*/  ISETP.GE.AND P0, PT, R14, 0x9, PT ;  /* 0x000000090e00780c */ /* 0x000fe40003f06270 */
[C---:B------:R-:W-:Y:S02]  /*6b60*/  ISETP.LT.OR P4, PT, R0.reuse, 0x1, !P1 ;  /* 0x000000010000780c */ /* 0x040fe40004f81670 */
[C---:B------:R-:W-:Y:S02]  /*6b70*/  ISETP.LT.OR P3, PT, R0.reuse, 0x2, !P1 ;  /* 0x000000020000780c */ /* 0x040fe40004f61670 */
[C---:B------:R-:W-:Y:S02]  /*6b80*/  ISETP.LT.OR P2, PT, R0.reuse, 0x1, !P0 ;  /* 0x000000010000780c */ /* 0x040fe40004741670 */
[----:B------:R-:W-:-:S07]  /*6b90*/  ISETP.LT.OR P5, PT, R0, 0x2, !P0 ;  /* 0x000000020000780c */ /* 0x000fce00047a1670 */
[-C--:B------:R-:W-:Y:S02]  /*6ba0*/  @!P4 IMAD R3, R24, R23.reuse, RZ ;  /* 0x000000171803c224 */ /* 0x080fe400078e02ff */
[-C--:B------:R-:W-:Y:S02]  /*6bb0*/  @!P3 IMAD R25, R25, R23.reuse, RZ ;  /* 0x000000171919b224 */ /* 0x080fe400078e02ff */
[-C--:B------:R-:W-:Y:S01]  /*6bc0*/  @!P2 IMAD R9, R26, R23.reuse, RZ ;  /* 0x000000171a09a224 */ /* 0x080fe200078e02ff */
[----:B------:R0:W-:Y:S01]  /*6bd0*/  @!P4 STG.E.U8 desc[UR38][R4.64], R3 ;  /* 0x000000030400c986 */ /* 0x0001e2000c101126 */
[C---:B------:R-:W-:Y:S01]  /*6be0*/  ISETP.LT.OR P4, PT, R0.reuse, 0x9, !P1 ;  /* 0x000000090000780c */ /* 0x040fe20004f81670 */
[----:B------:R-:W-:Y:S02]  /*6bf0*/  @!P5 IMAD R27, R27, R23, RZ ;  /* 0x000000171b1bd224 */ /* 0x000fe400078e02ff */
[----:B------:R-:W-:Y:S01]  /*6c00*/  @!P3 STG.E.U8 desc[UR38][R4.64+0x1], R25 ;  /* 0x000001190400b986 */ /* 0x000fe2000c101126 */
[----:B------:R-:W-:-:S03]  /*6c10*/  ISETP.LT.OR P3, PT, R0, 0xa, !P1 ;  /* 0x0000000a0000780c */ /* 0x000fc60004f61670 */
[----:B------:R1:W-:Y:S01]  /*6c20*/  @!P2 STG.E.U8 desc[UR38][R6.64], R9 ;  /* 0x000000090600a986 */ /* 0x0003e2000c101126 */
[----:B------:R-:W-:-:S03]  /*6c30*/  ISETP.LT.OR P2, PT, R0, 0x9, !P0 ;  /* 0x000000090000780c */ /* 0x000fc60004741670 */
[----:B------:R-:W-:Y:S01]  /*6c40*/  @!P5 STG.E.U8 desc[UR38][R6.64+0x1], R27 ;  /* 0x0000011b0600d986 */ /* 0x000fe2000c101126 */
[----:B------:R-:W-:Y:S01]  /*6c50*/  ISETP.LT.OR P5, PT, R0, 0xa, !P0 ;  /* 0x0000000a0000780c */ /* 0x000fe200047a1670 */
[----:B------:R-:W-:-:S04]  /*6c60*/  @!P4 IMAD R11, R28, R23, RZ ;  /* 0x000000171c0bc224 */ /* 0x000fc800078e02ff */
[-C--:B------:R-:W-:Y:S01]  /*6c70*/  @!P3 IMAD R29, R29, R23.reuse, RZ ;  /* 0x000000171d1db224 */ /* 0x080fe200078e02ff */
[----:B------:R-:W-:Y:S01]  /*6c80*/  @!P4 STG.E.U8 desc[UR38][R4.64+0x8], R11 ;  /* 0x0000080b0400c986 */ /* 0x000fe2000c101126 */
[----:B------:R-:W-:Y:S02]  /*6c90*/  ISETP.LT.OR P4, PT, R0, 0x11, !P1 ;  /* 0x000000110000780c */ /* 0x000fe40004f81670 */
[-C--:B0-----:R-:W-:Y:S01]  /*6ca0*/  @!P2 IMAD R3, R30, R23.reuse, RZ ;  /* 0x000000171e03a224 */ /* 0x081fe200078e02ff */
[----:B------:R-:W-:Y:S01]  /*6cb0*/  @!P3 STG.E.U8 desc[UR38][R4.64+0x9], R29 ;  /* 0x0000091d0400b986 */ /* 0x000fe2000c101126 */
[C---:B------:R-:W-:Y:S02]  /*6cc0*/  ISETP.LT.OR P3, PT, R0.reuse, 0x12, !P1 ;  /* 0x000000120000780c */ /* 0x040fe40004f61670 */
[----:B------:R-:W-:Y:S01]  /*6cd0*/  @!P5 IMAD R31, R31, R23, RZ ;  /* 0x000000171f1fd224 */ /* 0x000fe200078e02ff */
[----:B------:R0:W-:Y:S01]  /*6ce0*/  @!P2 STG.E.U8 desc[UR38][R6.64+0x8], R3 ;  /* 0x000008030600a986 */ /* 0x0001e2000c101126 */
[----:B------:R-:W-:-:S03]  /*6cf0*/  ISETP.LT.OR P2, PT, R0, 0x11, !P0 ;  /* 0x000000110000780c */ /* 0x000fc60004741670 */
[----:B------:R-:W-:Y:S01]  /*6d00*/  @!P5 STG.E.U8 desc[UR38][R6.64+0x9], R31 ;  /* 0x0000091f0600d986 */ /* 0x000fe2000c101126 */
[----:B------:R-:W-:Y:S01]  /*6d10*/  ISETP.LT.OR P5, PT, R0, 0x12, !P0 ;  /* 0x000000120000780c */ /* 0x000fe200047a1670 */
[----:B-1----:R-:W-:-:S04]  /*6d20*/  @!P4 IMAD R9, R32, R23, RZ ;  /* 0x000000172009c224 */ /* 0x002fc800078e02ff */
        /* <DEDUP_REMOVED lines=301> */
[----:B------:R1:W-:Y:S01]  /*8000*/  @!P4 STG.E.U8 desc[UR38][R4.64+0xd8], R11 ;  /* 0x0000d80b0400c986 */ /* 0x0003e2000c101126 */
        /* <DEDUP_REMOVED lines=13> */
[-C--:B-1----:R-:W-:Y:S01]  /*80e0*/  @!P2 IMAD R11, R138, R23.reuse, RZ ;  /* 0x000000178a0ba224 */ /* 0x082fe200078e02ff */
[----:B------:R-:W-:Y:S01]  /*80f0*/  @!P3 STG.E.U8 desc[UR38][R4.64+0xe1], R137 ;  /* 0x0000e1890400b986 */ /* 0x000fe2000c101126 */
[C---:B------:R-:W-:Y:S02]  /*8100*/  ISETP.LT.OR P3, PT, R0.reuse, 0xea, !P1 ;  /* 0x000000ea0000780c */ /* 0x040fe40004f61670 */
[----:B------:R-:W-:Y:S01]  /*8110*/  @!P5 IMAD R139, R139, R23, RZ ;  /* 0x000000178b8bd224 */ /* 0x000fe200078e02ff */
[----:B------:R1:W-:Y:S01]  /*8120*/  @!P2 STG.E.U8 desc[UR38][R6.64+0xe0], R11 ;  /* 0x0000e00b0600a986 */ /* 0x0003e2000c101126 */
[----:B------:R-:W-:-:S03]  /*8130*/  ISETP.LT.OR P2, PT, R0, 0xe9, !P0 ;  /* 0x000000e90000780c */ /* 0x000fc60004741670 */
[----:B------:R-:W-:Y:S01]  /*8140*/  @!P5 STG.E.U8 desc[UR38][R6.64+0xe1], R139 ;  /* 0x0000e18b0600d986 */ /* 0x000fe2000c101126 */
[----:B------:R-:W-:Y:S01]  /*8150*/  ISETP.LT.OR P5, PT, R0, 0xea, !P0 ;  /* 0x000000ea0000780c */ /* 0x000fe200047a1670 */
[----:B0-----:R-:W-:-:S04]  /*8160*/  @!P4 IMAD R3, R140, R23, RZ ;  /* 0x000000178c03c224 */ /* 0x001fc800078e02ff */
[-C--:B------:R-:W-:Y:S01]  /*8170*/  @!P3 IMAD R141, R141, R23.reuse, RZ ;  /* 0x000000178d8db224 */ /* 0x080fe200078e02ff */
[----:B------:R0:W-:Y:S01]  /*8180*/  @!P4 STG.E.U8 desc[UR38][R4.64+0xe8], R3 ;  /* 0x0000e8030400c986 */ /* 0x0001e2000c101126 */
[----:B------:R-:W-:Y:S02]  /*8190*/  ISETP.LT.OR P4, PT, R0, 0xf2, !P1 ;  /* 0x000000f20000780c */ /* 0x000fe40004f81670 */
[-C--:B--2---:R-:W-:Y:S01]  /*81a0*/  @!P2 IMAD R9, R142, R23.reuse, RZ ;  /* 0x000000178e09a224 */ /* 0x084fe200078e02ff */
[----:B------:R-:W-:Y:S01]  /*81b0*/  @!P3 STG.E.U8 desc[UR38][R4.64+0xe9], R141 ;  /* 0x0000e98d0400b986 */ /* 0x000fe2000c101126 */
[C---:B------:R-:W-:Y:S02]  /*81c0*/  ISETP.LT.OR P3, PT, R0.reuse, 0xf1, !P1 ;  /* 0x000000f10000780c */ /* 0x040fe40004f61670 */
[----:B------:R-:W-:Y:S01]  /*81d0*/  @!P5 IMAD R143, R143, R23, RZ ;  /* 0x000000178f8fd224 */ /* 0x000fe200078e02ff */
[----:B------:R-:W-:Y:S01]  /*81e0*/  @!P2 STG.E.U8 desc[UR38][R6.64+0xe8], R9 ;  /* 0x0000e8090600a986 */ /* 0x000fe2000c101126 */
[----:B------:R-:W-:-:S03]  /*81f0*/  ISETP.LT.OR P2, PT, R0, 0xf1, !P0 ;  /* 0x000000f10000780c */ /* 0x000fc60004741670 */
[----:B------:R-:W-:Y:S01]  /*8200*/  @!P5 STG.E.U8 desc[UR38][R6.64+0xe9], R143 ;  /* 0x0000e98f0600d986 */ /* 0x000fe2000c101126 */
[----:B------:R-:W-:Y:S01]  /*8210*/  ISETP.LT.OR P5, PT, R0, 0xf9, !P0 ;  /* 0x000000f90000780c */ /* 0x000fe200047a1670 */
[----:B------:R-:W-:-:S04]  /*8220*/  @!P4 IMAD R145, R145, R23, RZ ;  /* 0x000000179191c224 */ /* 0x000fc800078e02ff */
[-C--:B-1----:R-:W-:Y:S01]  /*8230*/  @!P3 IMAD R11, R144, R23.reuse, RZ ;  /* 0x00000017900bb224 */ /* 0x082fe200078e02ff */
[----:B------:R-:W-:Y:S01]  /*8240*/  @!P4 STG.E.U8 desc[UR38][R4.64+0xf1], R145 ;  /* 0x0000f1910400c986 */ /* 0x000fe2000c101126 */
[C---:B------:R-:W-:Y:S02]  /*8250*/  ISETP.LT.OR P4, PT, R0.reuse, 0xf2, !P0 ;  /* 0x000000f20000780c */ /* 0x040fe40004781670 */
[C---:B------:R-:W-:Y:S01]  /*8260*/  ISETP.LT.OR P0, PT, R0.reuse, 0xfa, !P0 ;  /* 0x000000fa0000780c */ /* 0x040fe20004701670 */
[----:B------:R1:W-:Y:S01]  /*8270*/  @!P3 STG.E.U8 desc[UR38][R4.64+0xf0], R11 ;  /* 0x0000f00b0400b986 */ /* 0x0003e2000c101126 */
[----:B------:R-:W-:Y:S01]  /*8280*/  ISETP.LT.OR P3, PT, R0, 0xf9, !P1 ;  /* 0x000000f90000780c */ /* 0x000fe20004f61670 */
[----:B0-----:R-:W-:Y:S01]  /*8290*/  @!P2 IMAD R3, R146, R23, RZ ;  /* 0x000000179203a224 */ /* 0x001fe200078e02ff */
[----:B------:R-:W-:-:S04]  /*82a0*/  ISETP.LT.OR P1, PT, R0, 0xfa, !P1 ;  /* 0x000000fa0000780c */ /* 0x000fc80004f21670 */
[----:B------:R0:W-:Y:S03]  /*82b0*/  @!P2 STG.E.U8 desc[UR38][R6.64+0xf0], R3 ;  /* 0x0000f0030600a986 */ /* 0x0001e6000c101126 */
[-C--:B------:R-:W-:Y:S02]  /*82c0*/  @!P4 IMAD R147, R147, R23.reuse, RZ ;  /* 0x000000179393c224 */ /* 0x080fe400078e02ff */
[-C--:B-1----:R-:W-:Y:S02]  /*82d0*/  @!P5 IMAD R11, R150, R23.reuse, RZ ;  /* 0x00000017960bd224 */ /* 0x082fe400078e02ff */
[-C--:B------:R-:W-:Y:S01]  /*82e0*/  @!P3 IMAD R9, R148, R23.reuse, RZ ;  /* 0x000000179409b224 */ /* 0x080fe200078e02ff */
[----:B------:R0:W-:Y:S01]  /*82f0*/  @!P4 STG.E.U8 desc[UR38][R6.64+0xf1], R147 ;  /* 0x0000f1930600c986 */ /* 0x0001e2000c101126 */
[-C--:B------:R-:W-:Y:S02]  /*8300*/  @!P1 IMAD R149, R149, R23.reuse, RZ ;  /* 0x0000001795959224 */ /* 0x080fe400078e02ff */
[----:B------:R-:W-:Y:S01]  /*8310*/  @!P0 IMAD R151, R151, R23, RZ ;  /* 0x0000001797978224 */ /* 0x000fe200078e02ff */
[----:B------:R0:W-:Y:S04]  /*8320*/  @!P3 STG.E.U8 desc[UR38][R4.64+0xf8], R9 ;  /* 0x0000f8090400b986 */ /* 0x0001e8000c101126 */
[----:B------:R0:W-:Y:S04]  /*8330*/  @!P1 STG.E.U8 desc[UR38][R4.64+0xf9], R149 ;  /* 0x0000f99504009986 */ /* 0x0001e8000c101126 */
[----:B------:R0:W-:Y:S04]  /*8340*/  @!P5 STG.E.U8 desc[UR38][R6.64+0xf8], R11 ;  /* 0x0000f80b0600d986 */ /* 0x0001e8000c101126 */
[----:B------:R0:W-:Y:S02]  /*8350*/  @!P0 STG.E.U8 desc[UR38][R6.64+0xf9], R151 ;  /* 0x0000f99706008986 */ /* 0x0001e4000c101126 */
.L_x_293:
[----:B------:R-:W-:Y:S05]  /*8360*/  BSYNC B0 ;  /* 0x0000000000007941 */ /* 0x000fea0003800000 */
.L_x_35:
[----:B------:R-:W-:Y:S01]  /*8370*/  IMAD.U32 R2, RZ, RZ, UR36 ;  /* 0x00000024ff027e24 */ /* 0x000fe2000f8e00ff */
[----:B------:R-:W-:Y:S01]  /*8380*/  ULDC.64 UR4, c[0x0][0x650] ;  /* 0x0001940000047ab9 */ /* 0x000fe20000000a00 */
[----:B------:R-:W-:Y:S01]  /*8390*/  IMAD.U32 R0, RZ, RZ, UR41 ;  /* 0x00000029ff007e24 */ /* 0x000fe2000f8e00ff */
[----:B------:R1:W-:Y:S01]  /*83a0*/  SYNCS.ARRIVE.TRANS64.A1T0 RZ, [R160+UR49], RZ ;  /* 0x000000ffa0ff79a7 */ /* 0x0003e20008100031 */
[----:B0-----:R-:W-:Y:S01]  /*83b0*/  IMAD.U32 R3, RZ, RZ, UR37 ;  /* 0x00000025ff037e24 */ /* 0x001fe2000f8e00ff */
[C---:B------:R-:W-:Y:S01]  /*83c0*/  LEA R16, P0, R2.reuse, R16, 0x1 ;  /* 0x0000001002107211 */ /* 0x040fe200078008ff */
[----:B------:R-:W-:Y:S02]  /*83d0*/  IMAD.MOV.U32 R19, RZ, RZ, -0x1 ;  /* 0xffffffffff137424 */ /* 0x000fe400078e00ff */
[----:B------:R-:W-:Y:S01]  /*83e0*/  IMAD.MOV.U32 R18, RZ, RZ, -0x1 ;  /* 0xffffffffff127424 */ /* 0x000fe200078e00ff */
[----:B------:R-:W-:Y:S01]  /*83f0*/  LEA.HI.X R17, R2, R17, R0, 0x1, P0 ;  /* 0x0000001102117211 */ /* 0x000fe200000f0c00 */
[----:B------:R-:W-:Y:S01]  /*8400*/  IMAD.MOV.U32 R2, RZ, RZ, -0x1 ;  /* 0xffffffffff027424 */ /* 0x000fe200078e00ff */
[----:B------:R-:W-:-:S02]  /*8410*/  ISETP.GE.U32.AND P0, PT, R16, UR4, PT ;  /* 0x0000000410007c0c */ /* 0x000fc4000bf06070 */
[----:B------:R-:W-:Y:S02]  /*8420*/  PRMT R0, RZ, 0x7610, R0 ;  /* 0x00007610ff007816 */ /* 0x000fe40000000000 */
[----:B------:R-:W-:-:S13]  /*8430*/  ISETP.GE.U32.AND.EX P0, PT, R17, UR5, PT, P0 ;  /* 0x0000000511007c0c */ /* 0x000fda000bf06100 */
[----:B-1----:R-:W-:Y:S05]  /*8440*/  @P0 BRA `(.L_x_294) ;  /* 0x00000004008c0947 */ /* 0x002fea0003800000 */
[----:B------:R-:W0:Y:S01]  /*8450*/  S2UR UR7, SR_CTAID.X ;  /* 0x00000000000779c3 */ /* 0x000e220000002500 */
[----:B------:R-:W-:Y:S01]  /*8460*/  ULDC.64 UR4, c[0x0][0x628] ;  /* 0x00018a0000047ab9 */ /* 0x000fe20000000a00 */
[----:B------:R-:W-:Y:S01]  /*8470*/  ULDC UR6, c[0x0][0x150] ;  /* 0x0000540000067ab9 */ /* 0x000fe20000000800 */
[----:B------:R-:W-:Y:S01]  /*8480*/  ISETP.NE.U32.AND P0, PT, RZ, UR4, PT ;  /* 0x00000004ff007c0c */ /* 0x000fe2000bf05070 */
[----:B------:R-:W-:Y:S01]  /*8490*/  ULDC UR15, c[0x0][0x630] ;  /* 0x00018c00000f7ab9 */ /* 0x000fe20000000800 */
[C---:B------:R-:W-:Y:S01]  /*84a0*/  R2UR UR16, R16.reuse ;  /* 0x00000000101072ca */ /* 0x040fe200000e0000 */
[----:B------:R-:W-:Y:S01]  /*84b0*/  ULDC UR18, c[0x0][0x154] ;  /* 0x0000550000127ab9 */ /* 0x000fe20000000800 */
[----:B------:R-:W-:Y:S01]  /*84c0*/  ISETP.NE.AND.EX P0, PT, RZ, UR5, PT, P0 ;  /* 0x00000005ff007c0c */ /* 0x000fe2000bf05300 */
[----:B------:R-:W1:Y:S01]  /*84d0*/  S2UR UR19, SR_CTAID.Y ;  /* 0x00000000001379c3 */ /* 0x000e620000002600 */
[----:B------:R-:W-:Y:S02]  /*84e0*/  R2UR UR17, R17 ;  /* 0x00000000111172ca */ /* 0x000fe400000e0000 */
[----:B------:R-:W-:-:S02]  /*84f0*/  R2UR UR12, R16 ;  /* 0x00000000100c72ca */ /* 0x000fc400000e0000 */
[----:B------:R-:W-:Y:S02]  /*8500*/  R2UR UR13, R17 ;  /* 0x00000000110d72ca */ /* 0x000fe400000e0000 */
[----:B0-----:R-:W-:-:S05]  /*8510*/  I2FP.F32.U32 R0, UR7 ;  /* 0x0000000700007c45 */ /* 0x001fca0008201000 */
[----:B------:R-:W-:-:S04]  /*8520*/  FMUL R0, R0, UR6 ;  /* 0x0000000600007c20 */ /* 0x000fc80008400000 */
[----:B------:R0:W0:Y:S01]  /*8530*/  F2I.U32.TRUNC.NTZ R2, R0 ;  /* 0x0000000000027305 */ /* 0x000022000020f000 */
[----:B-1----:R-:W-:Y:S05]  /*8540*/  @!P0 BRA `(.L_x_295) ;  /* 0x0000000000308947 */ /* 0x002fea0003800000 */
        /* <DEDUP_REMOVED lines=12> */
.L_x_295:
[----:B------:R-:W-:Y:S01]  /*8610*/  USHF.R.U64 UR6, UR12, UR15, UR13 ;  /* 0x0000000f0c067299 */ /* 0x000fe2000800120d */
[----:B0-----:R-:W-:Y:S01]  /*8620*/  I2FP.F32.U32 R0, UR19 ;  /* 0x0000001300007c45 */ /* 0x001fe20008201000 */
[----:B------:R-:W-:Y:S01]  /*8630*/  USHF.R.U32.HI UR4, URZ, UR15, UR13 ;  /* 0x0000000f3f047299 */ /* 0x000fe2000801160d */
[----:B------:R-:W-:Y:S01]  /*8640*/  R2UR UR14, R2 ;  /* 0x00000000020e72ca */ /* 0x000fe200000e0000 */
[----:B------:R-:W-:Y:S02]  /*8650*/  UIADD3 UR9, UP0, URZ, -UR6, URZ ;  /* 0x800000063f097290 */ /* 0x000fe4000ff1e03f */
[----:B------:R-:W-:Y:S01]  /*8660*/  FMUL R0, R0, UR18 ;  /* 0x0000001200007c20 */ /* 0x000fe20008400000 */
[----:B------:R-:W-:Y:S01]  /*8670*/  ULDC.64 UR12, c[0x0][0x620] ;  /* 0x00018800000c7ab9 */ /* 0x000fe20000000a00 */
[----:B------:R-:W-:Y:S01]  /*8680*/  UIADD3.X UR4, URZ, ~UR4, URZ, UP0, !UPT ;  /* 0x800000043f047290 */ /* 0x000fe200087fe43f */
[----:B------:R-:W-:Y:S01]  /*8690*/  UMOV UR10, UR16 ;  /* 0x00000010000a7c82 */ /* 0x000fe20008000000 */
[----:B------:R-:W-:-:S02]  /*86a0*/  UMOV UR11, UR17 ;  /* 0x00000011000b7c82 */ /* 0x000fc40008000000 */
[----:B------:R-:W0:Y:S01]  /*86b0*/  F2I.U32.TRUNC.NTZ R0, R0 ;  /* 0x0000000000007305 */ /* 0x000e22000020f000 */
[----:B------:R-:W-:Y:S02]  /*86c0*/  UIMAD UR4, UR4, UR12, URZ ;  /* 0x0000000c040472a4 */ /* 0x000fe4000f8e023f */
[----:B------:R-:W-:Y:S02]  /*86d0*/  UIMAD.WIDE.U32 UR10, UR9, UR12, UR10 ;  /* 0x0000000c090a72a5 */ /* 0x000fe4000f8e000a */
[----:B------:R-:W-:Y:S01]  /*86e0*/  UIMAD UR9, UR9, UR13, UR4 ;  /* 0x0000000d090972a4 */ /* 0x000fe2000f8e0204 */
[----:B------:R-:W-:Y:S01]  /*86f0*/  ULDC UR22, c[0x0][0x658] ;  /* 0x0001960000167ab9 */ /* 0x000fe20000000800 */
[----:B------:R-:W-:Y:S02]  /*8700*/  UMOV UR12, 0xffffffff ;  /* 0xffffffff000c7882 */ /* 0x000fe40000000000 */
[----:B------:R-:W-:Y:S01]  /*8710*/  UIADD3 UR11, UR11, UR9, URZ ;  /* 0x000000090b0b7290 */ /* 0x000fe2000fffe03f */
[----:B------:R-:W-:Y:S01]  /*8720*/  ULDC UR13, c[0x0][0x618] ;  /* 0x00018600000d7ab9 */ /* 0x000fe20000000800 */
[----:B------:R-:W-:Y:S01]  /*8730*/  ULDC.64 UR4, c[0x0][0x640] ;  /* 0x0001900000047ab9 */ /* 0x000fe20000000a00 */
[----:B------:R-:W-:Y:S01]  /*8740*/  USHF.L.U32 UR18, UR12, UR22, URZ ;  /* 0x000000160c127299 */ /* 0x000fe2000800063f */
[----:B------:R-:W-:Y:S01]  /*8750*/  ISETP.NE.U32.AND P0, PT, RZ, UR4, PT ;  /* 0x00000004ff007c0c */ /* 0x000fe2000bf05070 */
[----:B------:R-:W-:Y:S01]  /*8760*/  USHF.R.U64 UR12, UR10, UR13, UR11 ;  /* 0x0000000d0a0c7299 */ /* 0x000fe2000800120b */
[----:B0-----:R-:W-:Y:S01]  /*8770*/  R2UR UR16, R0 ;  /* 0x00000000001072ca */ /* 0x001fe200000e0000 */
[----:B------:R-:W-:Y:S01]  /*8780*/  USHF.R.U32.HI UR10, URZ, UR13, UR11 ;  /* 0x0000000d3f0a7299 */ /* 0x000fe2000801160b */
[----:B------:R-:W-:Y:S01]  /*8790*/  ISETP.NE.AND.EX P0, PT, RZ, UR5, PT, P0 ;  /* 0x00000005ff007c0c */ /* 0x000fe2000bf05300 */
[----:B------:R-:W-:Y:S01]  /*87a0*/  ULDC UR17, c[0x0][0x608] ;  /* 0x0001820000117ab9 */ /* 0x000fe20000000800 */
[----:B------:R-:W-:-:S02]  /*87b0*/  ULOP3.LUT UR23, URZ, UR18, URZ, 0x33, !UPT ;  /* 0x000000123f177292 */ /* 0x000fc4000f8e333f */
[----:B------:R-:W-:Y:S02]  /*87c0*/  USHF.R.U64 UR18, UR12, UR17, UR10 ;  /* 0x000000110c127299 */ /* 0x000fe4000800120a */
[----:B------:R-:W-:Y:S01]  /*87d0*/  USHF.R.U32.HI UR10, URZ, UR17, UR10 ;  /* 0x000000113f0a7299 */ /* 0x000fe2000801160a */
[----:B------:R-:W-:Y:S01]  /*87e0*/  UMOV UR20, 0x1 ;  /* 0x0000000100147882 */ /* 0x000fe20000000000 */
[----:B------:R-:W-:Y:S02]  /*87f0*/  UIADD3 UR14, -UR14, URZ, URZ ;  /* 0x0000003f0e0e7290 */ /* 0x000fe4000fffe13f */
[----:B------:R-:W-:Y:S02]  /*8800*/  USHF.L.U32 UR13, UR20, UR22, URZ ;  /* 0x00000016140d7299 */ /* 0x000fe4000800063f */
[----:B------:R-:W-:Y:S01]  /*8810*/  USHF.R.U64 UR20, UR18, UR22, UR10 ;  /* 0x0000001612147299 */ /* 0x000fe2000800120a */
[----:B------:R-:W-:Y:S01]  /*8820*/  ULDC UR15, c[0x0][0x144] ;  /* 0x00005100000f7ab9 */ /* 0x000fe20000000800 */
[----:B------:R-:W-:Y:S01]  /*8830*/  ULDC UR8, c[0x0][0x600] ;  /* 0x0001800000087ab9 */ /* 0x000fe20000000800 */
[----:B------:R-:W-:-:S02]  /*8840*/  UIADD3 UR21, -UR16, URZ, URZ ;  /* 0x0000003f10157290 */ /* 0x000fc4000fffe13f */
[----:B------:R-:W-:Y:S02]  /*8850*/  USHF.R.U32.HI UR17, URZ, UR22, UR10 ;  /* 0x000000163f117299 */ /* 0x000fe4000801160a */
[----:B------:R-:W-:Y:S02]  /*8860*/  UIADD3 UR9, UR8, -0x1, URZ ;  /* 0xffffffff08097890 */ /* 0x000fe4000fffe03f */
[----:B------:R-:W-:Y:S01]  /*8870*/  UIMAD UR22, UR15, UR14, UR7 ;  /* 0x0000000e0f1672a4 */ /* 0x000fe2000f8e0207 */
[----:B------:R-:W-:Y:S01]  /*8880*/  ULDC UR26, c[0x0][0x148] ;  /* 0x00005200001a7ab9 */ /* 0x000fe20000000800 */
[----:B------:R-:W-:Y:S01]  /*8890*/  ULDC UR24, c[0x0][0x648] ;  /* 0x0001920000187ab9 */ /* 0x000fe20000000800 */
[----:B------:R-:W-:Y:S01]  /*88a0*/  ULDC UR25, c[0x0][0x638] ;  /* 0x00018e0000197ab9 */ /* 0x000fe20000000800 */
        /* <DEDUP_REMOVED lines=12> */
.L_x_296:
[----:B------:R-:W-:Y:S01]  /*8970*/  UISETP.NE.AND UP0, UPT, UR48, URZ, UPT ;  /* 0x0000003f3000728c */ /* 0x000fe2000bf05270 */
[----:B------:R-:W-:Y:S01]  /*8980*/  IMAD.MOV.U32 R0, RZ, RZ, 0x1 ;  /* 0x00000001ff007424 */ /* 0x000fe200078e00ff */
[----:B------:R-:W-:Y:S01]  /*8990*/  USHF.R.U64 UR4, UR16, UR24, UR17 ;  /* 0x0000001810047299 */ /* 0x000fe20008001211 */
[----:B------:R-:W-:Y:S01]  /*89a0*/  IMAD.U32 R2, RZ, RZ, UR6 ;  /* 0x00000006ff027e24 */ /* 0x000fe2000f8e00ff */
[----:B------:R-:W-:Y:S02]  /*89b0*/  ULOP3.LUT UR18, UR18, UR23, URZ, 0xc0, !UPT ;  /* 0x0000001712127292 */ /* 0x000fe4000f8ec03f */
[----:B------:R-:W-:Y:S02]  /*89c0*/  UIADD3 UR5, -UR4, URZ, URZ ;  /* 0x0000003f04057290 */ /* 0x000fe4000fffe13f */
[----:B------:R-:W-:Y:S02]  /*89d0*/  ULOP3.LUT UR9, UR12, UR9, URZ, 0xc0, !UPT ;  /* 0x000000090c097292 */ /* 0x000fe4000f8ec03f */
[----:B------:R-:W-:-:S02]  /*89e0*/  UIMAD UR4, UR13, UR4, UR18 ;  /* 0x000000040d0472a4 */ /* 0x000fc4000f8e0212 */
[----:B------:R-:W-:Y:S02]  /*89f0*/  @UP0 UIMAD UR22, UR26, UR21, UR19 ;  /* 0x000000151a1602a4 */ /* 0x000fe4000f8e0213 */
[----:B------:R-:W-:Y:S01]  /*8a00*/  UIMAD UR5, UR5, UR25, UR20 ;  /* 0x00000019050572a4 */ /* 0x000fe2000f8e0214 */
[----:B------:R-:W-:Y:S02]  /*8a10*/  ULDC UR7, c[0x0][0x610] ;  /* 0x0001840000077ab9 */ /* 0x000fe40000000800 */
[----:B------:R-:W-:Y:S02]  /*8a20*/  UIMAD UR4, UR4, UR7, UR22 ;  /* 0x00000007040472a4 */ /* 0x000fe4000f8e0216 */
[----:B------:R-:W-:-:S04]  /*8a30*/  UIMAD UR5, UR5, UR8, UR9 ;  /* 0x00000008050572a4 */ /* 0x000fc8000f8e0209 */
[----:B------:R-:W-:Y:S02]  /*8a40*/  USEL UR7, UR5, UR4, !UP0 ;  /* 0x0000000405077287 */ /* 0x000fe4000c000000 */
[----:B------:R-:W-:-:S04]  /*8a50*/  USEL UR4, UR4, UR5, !UP0 ;  /* 0x0000000504047287 */ /* 0x000fc8000c000000 */
[----:B------:R-:W-:Y:S02]  /*8a60*/  IMAD.U32 R18, RZ, RZ, UR7 ;  /* 0x00000007ff127e24 */ /* 0x000fe4000f8e00ff */
[----:B------:R-:W-:-:S07]  /*8a70*/  IMAD.U32 R19, RZ, RZ, UR4 ;  /* 0x00000004ff137e24 */ /* 0x000fce000f8e00ff */
.L_x_294:
[----:B------:R-:W-:Y:S02]  /*8a80*/  LOP3.LUT P0, RZ, R0, 0xff, RZ, 0xc0, !PT ;  /* 0x000000ff00ff7812 */ /* 0x000fe4000780c0ff */
[----:B------:R-:W-:-:S11]  /*8a90*/  LOP3.LUT R163, R163, 0x1, RZ, 0x3c, !PT ;  /* 0x00000001a3a37812 */ /* 0x000fd600078e3cff */
[----:B------:R-:W-:Y:S05]  /*8aa0*/  @P0 BRA `(.L_x_297) ;  /* 0xffffff8c00180947 */ /* 0x000fea000383ffff */
[----:B------:R-:W-:Y:S05]  /*8ab0*/  EXIT ;  /* 0x000000000000794d */ /* 0x000fea0003800000 */
.L_x_16:
[----:B------:R-:W-:-:S08]  /*8ac0*/  ISETP.NE.AND P0, PT, RZ, UR6, PT ;  /* 0x00000006ff007c0c */ /* 0x000fd0000bf05270 */
[----:B-----5:R-:W0:-:S00]  /*8ad0*/  USETMAXREG.DEALLOC.CTAPOOL 0x28 ;  /* 0x00000028000079c8 */ /* 0x020e0000080e0500 */
[----:B------:R-:W-:Y:S05]  /*8ae0*/  @P0 EXIT ;  /* 0x000000000000094d */ /* 0x000fea0003800000 */
[----:B0-----:R-:W-:Y:S01]  /*8af0*/  LOP3.LUT P0, RZ, R0, 0xff, RZ, 0xc0, !PT ;  /* 0x000000ff00ff7812 */ /* 0x001fe2000780c0ff */
[----:B------:R-:W-:Y:S02]  /*8b00*/  IMAD.MOV.U32 R0, RZ, RZ, 0x1 ;  /* 0x00000001ff007424 */ /* 0x000fe400078e00ff */
[----:B------:R-:W-:-:S10]  /*8b10*/  IMAD.MOV.U32 R8, RZ, RZ, RZ ;  /* 0x000000ffff087224 */ /* 0x000fd400078e00ff */
[----:B------:R-:W-:Y:S05]  /*8b20*/  @!P0 BRA `(.L_x_298) ;  /* 0x0000000c00388947 */ /* 0x000fea0003800000 */
[----:B------:R-:W0:Y:S01]  /*8b30*/  S2UR UR8, SR_CgaCtaId ;  /* 0x00000000000879c3 */ /* 0x000e220000008800 */
[----:B------:R-:W-:Y:S01]  /*8b40*/  LOP3.LUT P0, RZ, R3, 0x1f, RZ, 0xc0, !PT ;  /* 0x0000001f03ff7812 */ /* 0x000fe2000780c0ff */
[----:B------:R-:W-:Y:S01]  /*8b50*/  ULDC UR5, c[0x0][0x658] ;  /* 0x0001960000057ab9 */ /* 0x000fe20000000800 */
[----:B------:R-:W-:Y:S01]  /*8b60*/  UMOV UR6, 0xffffffff ;  /* 0xffffffff00067882 */ /* 0x000fe20000000000 */
[----:B------:R-:W-:Y:S01]  /*8b70*/  BSSY B0, `(.L_x_298) ;  /* 0x00000c9000007945 */ /* 0x000fe20003800000 */
[----:B------:R-:W-:Y:S01]  /*8b80*/  USHF.L.U32 UR6, UR6, UR5, URZ ;  /* 0x0000000506067299 */ /* 0x000fe2000800063f */
[C---:B------:R-:W-:Y:S01]  /*8b90*/  ISETP.NE.AND P3, PT, R4.reuse, RZ, PT ;  /* 0x000000ff0400720c */ /* 0x040fe20003f65270 */
[----:B------:R-:W-:Y:S01]  /*8ba0*/  IMAD.MOV.U32 R10, RZ, RZ, 0x1 ;  /* 0x00000001ff0a7424 */ /* 0x000fe200078e00ff */
[----:B------:R-:W-:Y:S01]  /*8bb0*/  ISETP.NE.OR P0, PT, R4, RZ, !P0 ;  /* 0x000000ff0400720c */ /* 0x000fe20004705670 */
[----:B------:R-:W-:Y:S01]  /*8bc0*/  IMAD.MOV.U32 R0, RZ, RZ, 0x1 ;  /* 0x00000001ff007424 */ /* 0x000fe200078e00ff */
[----:B------:R-:W-:Y:S01]  /*8bd0*/  ULDC UR4, c[0x0][0x600] ;  /* 0x0001800000047ab9 */ /* 0x000fe20000000800 */
[----:B------:R-:W-:Y:S01]  /*8be0*/  IMAD.MOV.U32 R8, RZ, RZ, RZ ;  /* 0x000000ffff087224 */ /* 0x000fe200078e00ff */
[----:B------:R-:W-:Y:S01]  /*8bf0*/  UMOV UR7, 0x1 ;  /* 0x0000000100077882 */ /* 0x000fe20000000000 */
[----:B------:R-:W-:-:S02]  /*8c00*/  UIADD3 UR22, UR42, 0x1, URZ ;  /* 0x000000012a167890 */ /* 0x000fc4000fffe03f */
[----:B------:R-:W-:Y:S02]  /*8c10*/  ULOP3.LUT UR23, UR40, 0x2, URZ, 0xfc, !UPT ;  /* 0x0000000228177892 */ /* 0x000fe4000f8efc3f */
[----:B------:R-:W-:Y:S02]  /*8c20*/  UIADD3 UR4, UR4, -0x1, URZ ;  /* 0xffffffff04047890 */ /* 0x000fe4000fffe03f */
[----:B------:R-:W-:Y:S02]  /*8c30*/  USHF.L.U32 UR5, UR7, UR5, URZ ;  /* 0x0000000507057299 */ /* 0x000fe4000800063f */
[----:B------:R-:W-:Y:S01]  /*8c40*/  ULOP3.LUT UR6, URZ, UR6, URZ, 0x33, !UPT ;  /* 0x000000063f067292 */ /* 0x000fe2000f8e333f */
[----:B------:R-:W-:Y:S01]  /*8c50*/  ULDC.64 UR20, c[0x0][0x198] ;  /* 0x0000660000147ab9 */ /* 0x000fe20000000a00 */
[----:B0-----:R-:W-:-:S05]  /*8c60*/  IMAD.U32 R12, RZ, RZ, UR8 ;  /* 0x00000008ff0c7e24 */ /* 0x001fca000f8e00ff */
[----:B------:R-:W-:-:S07]  /*8c70*/  LEA R9, R12, 0x180, 0xa ;  /* 0x000001800c097811 */ /* 0x000fce00078e50ff */
.L_x_310:
[----:B------:R-:W-:-:S03]  /*8c80*/  UMOV UR7, 0xffffffff ;  /* 0xffffffff00077882 */ /* 0x000fc60000000000 */
[----:B------:R-:W-:Y:S05]  /*8c90*/  BRA.DIV UR7, `(.L_x_299) ;  /* 0x0000000e07f47947 */ /* 0x000fea000b800000 */
[----:B------:R-:W-:-:S13]  /*8ca0*/  ELECT P6, URZ, PT ;  /* 0x00000000003f782f */ /* 0x000fda00038c0000 */
.L_x_323:
[----:B------:R-:W0:Y:S01]  /*8cb0*/  LDC R3, c[0x0][0x28c] ;  /* 0x0000a300ff037b82 */ /* 0x000e220000000800 */
[----:B------:R-:W-:Y:S01]  /*8cc0*/  BSSY B1, `(.L_x_300) ;  /* 0x000003c000017945 */ /* 0x000fe20003800000 */
[----:B0-----:R-:W-:-:S13]  /*8cd0*/  ISETP.LT.OR P6, PT, R3, 0x1, !P6 ;  /* 0x000000010300780c */ /* 0x001fda00077c1670 */
[----:B------:R-:W-:Y:S05]  /*8ce0*/  @P6 BRA `(.L_x_301) ;  /* 0x0000000000e46947 */ /* 0x000fea0003800000 */
[----:B------:R-:W-:Y:S02]  /*8cf0*/  IMAD R12, R19, 0x2, R12 ;  /* 0x00000002130c7824 */ /* 0x000fe400078e020c */
[----:B------:R-:W-:Y:S02]  /*8d00*/  IMAD.SHL.U32 R18, R18, 0x100, RZ ;  /* 0x0000010012127824 */ /* 0x000fe400078e00ff */
[----:B------:R-:W-:Y:S02]  /*8d10*/  IMAD.MOV.U32 R13, RZ, RZ, RZ ;  /* 0x000000ffff0d7224 */ /* 0x000fe400078e00ff */
[----:B------:R-:W-:Y:S02]  /*8d20*/  IMAD.U32 R15, RZ, RZ, UR22 ;  /* 0x00000016ff0f7e24 */ /* 0x000fe4000f8e00ff */
[----:B------:R-:W-:Y:S02]  /*8d30*/  IMAD.MOV.U32 R3, RZ, RZ, R0 ;  /* 0x000000ffff037224 */ /* 0x000fe400078e0000 */
[----:B------:R-:W-:-:S02]  /*8d40*/  IMAD.MOV.U32 R4, RZ, RZ, R8 ;  /* 0x000000ffff047224 */ /* 0x000fc400078e0008 */
[----:B------:R-:W-:-:S07]  /*8d50*/  IMAD.SHL.U32 R7, R12, 0x20, RZ ;  /* 0x000000200c077824 */ /* 0x000fce00078e00ff */
.L_x_305:
[----:B------:R-:W0:Y:S01]  /*8d60*/  S2UR UR7, SR_CgaCtaId ;  /* 0x00000000000779c3 */ /* 0x000e220000008800 */
[----:B------:R-:W-:-:S07]  /*8d70*/  MOV R5, 0x400 ;  /* 0x0000040000057802 */ /* 0x000fce0000000f00 */
[----:B------:R-:W1:Y:S01]  /*8d80*/  @!P3 LDC R6, c[0x0][0x500] ;  /* 0x00014000ff06bb82 */ /* 0x000e620000000800 */
[----:B0-----:R-:W-:-:S05]  /*8d90*/  IMAD.U32 R12, RZ, RZ, UR7 ;  /* 0x00000007ff0c7e24 */ /* 0x001fca000f8e00ff */
[----:B------:R-:W-:Y:S02]  /*8da0*/  LEA R11, R12, R5, 0x18 ;  /* 0x000000050c0b7211 */ /* 0x000fe400078ec0ff */
[----:B------:R-:W-:-:S03]  /*8db0*/  SHF.L.U32 R5, R3, 0x1f, RZ ;  /* 0x0000001f03057819 */ /* 0x000fc600000006ff */
[----:B------:R-:W-:-:S04]  /*8dc0*/  IMAD R14, R4, 0x8, R11 ;  /* 0x00000008040e7824 */ /* 0x000fc800078e020b */
[----:B------:R-:W0:Y:S02]  /*8dd0*/  SYNCS.PHASECHK.TRANS64.TRYWAIT P1, [R14+URZ+0x20], R5 ;  /* 0x000020050e0075a7 */ /* 0x000e24000802017f */
[----:B01----:R-:W-:Y:S05]  /*8de0*/  @!P1 BRA `(.L_x_302) ;  /* 0x0000000c00c09947 */ /* 0x003fea0003800000 */
.L_x_324:
[----:B------:R-:W-:Y:S01]  /*8df0*/  UPRMT UR7, UR23, 0x9910, URZ ;  /* 0x0000991017077896 */ /* 0x000fe2000800003f */
[----:B------:R1:W-:Y:S03]  /*8e00*/  @!P3 SYNCS.ARRIVE.TRANS64 RZ, [R14+URZ], R6 ;  /* 0x000000060effb9a7 */ /* 0x0003e6000800003f */
[----:B------:R-:W-:-:S06]  /*8e10*/  UISETP.NE.AND UP0, UPT, UR7, 0x2, UPT ;  /* 0x000000020700788c */ /* 0x000fcc000bf05270 */
[----:B------:R-:W-:-:S13]  /*8e20*/  PLOP3.LUT P1, PT, PT, PT, UP0, 0x80, 0x0 ;  /* 0x000000000000781c */ /* 0x000fda0003f2f008 */
[----:B-1----:R-:W-:Y:S05]  /*8e30*/  @P1 BRA `(.L_x_303) ;  /* 0x0000000000041947 */ /* 0x002fea0003800000 */
[----:B------:R-:W-:Y:S01]  /*8e40*/  BPT.TRAP 0x1 ;  /* 0x000000040000795c */ /* 0x000fe20000300000 */
.L_x_303:
[----:B------:R-:W-:Y:S05]  /*8e50*/  @P0 BRA `(.L_x_304) ;  /* 0x0000000000040947 */ /* 0x000fea0003800000 */
[----:B------:R-:W-:Y:S01]  /*8e60*/  BPT.TRAP 0x1 ;  /* 0x000000040000795c */ /* 0x000fe20000300000 */
.L_x_304:
[C---:B0-----:R-:W-:Y:S01]  /*8e70*/  IMAD R5, R4.reuse, 0x800, R9 ;  /* 0x0000080004057824 */ /* 0x041fe200078e0209 */
[----:B------:R-:W-:Y:S01]  /*8e80*/  R2UR UR8, R11 ;  /* 0x000000000b0872ca */ /* 0x000fe200000e0000 */
[----:B------:R-:W-:Y:S01]  /*8e90*/  IMAD R6, R4, 0x2000, R11 ;  /* 0x0000200004067824 */ /* 0x000fe200078e020b */
[----:B------:R-:W-:Y:S01]  /*8ea0*/  R2UR UR13, R7 ;  /* 0x00000000070d72ca */ /* 0x000fe200000e0000 */
[----:B------:R-:W-:Y:S01]  /*8eb0*/  VIADD R15, R15, 0xffffffff ;  /* 0xffffffff0f0f7836 */ /* 0x000fe20000000000 */
[----:B------:R-:W-:Y:S01]  /*8ec0*/  R2UR UR7, R5 ;  /* 0x00000000050772ca */ /* 0x000fe200000e0000 */
[----:B------:R-:W-:Y:S01]  /*8ed0*/  UIADD3 UR14, UP0, UR20, 0xf0, URZ ;  /* 0x000000f0140e7890 */ /* 0x000fe2000ff1e03f */
[----:B------:R-:W-:Y:S01]  /*8ee0*/  R2UR UR11, R6 ;  /* 0x00000000060b72ca */ /* 0x000fe200000e0000 */
[----:B------:R-:W-:Y:S01]  /*8ef0*/  UIADD3 UR24, UP1, UR20, 0x1f0, URZ ;  /* 0x000001f014187890 */ /* 0x000fe2000ff3e03f */
[----:B------:R-:W-:Y:S01]  /*8f00*/  R2UR UR9, R14 ;  /* 0x000000000e0972ca */ /* 0x000fe200000e0000 */
[----:B------:R-:W-:Y:S01]  /*8f10*/  UIADD3.X UR15, URZ, UR21, URZ, UP0, !UPT ;  /* 0x000000153f0f7290 */ /* 0x000fe200087fe43f */
[----:B------:R-:W-:Y:S01]  /*8f20*/  R2UR UR10, R13 ;  /* 0x000000000d0a72ca */ /* 0x000fe200000e0000 */
[----:B------:R-:W-:Y:S01]  /*8f30*/  VIADD R4, R4, 0x1 ;  /* 0x0000000104047836 */ /* 0x000fe20000000000 */
[----:B------:R-:W-:Y:S01]  /*8f40*/  R2UR UR12, R2 ;  /* 0x00000000020c72ca */ /* 0x000fe200000e0000 */
[----:B------:R-:W-:Y:S01]  /*8f50*/  UIADD3.X UR25, URZ, UR21, URZ, UP1, !UPT ;  /* 0x000000153f197290 */ /* 0x000fe20008ffe43f */
[----:B------:R-:W-:Y:S01]  /*8f60*/  R2UR UR18, R18 ;  /* 0x00000000121272ca */ /* 0x000fe200000e0000 */
[----:B------:R-:W-:Y:S01]  /*8f70*/  UMOV UR19, 0x30000 ;  /* 0x0003000000137882 */ /* 0x000fe20000000000 */
[----:B------:R-:W-:Y:S01]  /*8f80*/  ISETP.GT.AND P2, PT, R15, 0x1, PT ;  /* 0x000000010f00780c */ /* 0x000fe20003f44270 */
[----:B------:R-:W-:Y:S01]  /*8f90*/  UIADD3 UR8, UR8, UR7, URZ ;  /* 0x0000000708087290 */ /* 0x000fe2000fffe03f */
[----:B------:R-:W-:Y:S01]  /*8fa0*/  ISETP.NE.AND P1, PT, R4, 0x4, PT ;  /* 0x000000040400780c */ /* 0x000fe20003f25270 */
[----:B------:R-:W-:Y:S01]  /*8fb0*/  UIADD3 UR7, UR11, 0x2180, URZ ;  /* 0x000021800b077890 */ /* 0x000fe2000fffe03f */
[----:B------:R-:W-:Y:S01]  /*8fc0*/  VIADD R13, R13, 0x20 ;  /* 0x000000200d0d7836 */ /* 0x000fe20000000000 */
[----:B------:R-:W-:Y:S01]  /*8fd0*/  UMOV UR16, 0x0 ;  /* 0x0000000000107882 */ /* 0x000fe20000000000 */
[----:B------:R-:W-:Y:S01]  /*8fe0*/  UMOV UR17, 0x10000000 ;  /* 0x1000000000117882 */ /* 0x000fe20000000000 */
[----:B------:R-:W-:Y:S01]  /*8ff0*/  UMOV UR11, UR13 ;  /* 0x0000000d000b7c82 */ /* 0x000fe20008000000 */
[----:B------:R-:W-:-:S02]  /*9000*/  SEL R6, RZ, 0x1, P1 ;  /* 0x00000001ff067807 */ /* 0x000fc40000800000 */
[----:B------:R0:W-:Y:S01]  /*9010*/  UTMALDG.3D.MULTICAST [UR8], [UR14], UR19, desc[UR16] ;  /* 0x000010080e0073b4 */ /* 0x0001e20008011813 */
[----:B------:R-:W-:Y:S02]  /*9020*/  SEL R4, R4, RZ, P1 ;  /* 0x000000ff04047207 */ /* 0x000fe40000800000 */
[----:B------:R-:W-:Y:S01]  /*9030*/  LOP3.LUT R3, R3, R6, RZ, 0x3c, !PT ;  /* 0x0000000603037212 */ /* 0x000fe200078e3cff */
[----:B0-----:R-:W-:Y:S01]  /*9040*/  UMOV UR8, UR7 ;  /* 0x0000000700087c82 */ /* 0x001fe20008000000 */
[----:B------:R-:W-:Y:S02]  /*9050*/  UMOV UR11, UR18 ;  /* 0x00000012000b7c82 */ /* 0x000fe40008000000 */
[----:B------:R0:W-:Y:S02]  /*9060*/  UTMALDG.3D [UR8], [UR24], desc[UR16] ;  /* 0x00001008180075b4 */ /* 0x0001e40008011000 */
[----:B0-----:R-:W-:Y:S05]  /*9070*/  @P2 BRA `(.L_x_305) ;  /* 0xfffffffc00382947 */ /* 0x001fea000383ffff */
.L_x_301:
[----:B------:R-:W-:Y:S05]  /*9080*/  BSYNC B1 ;  /* 0x0000000000017941 */ /* 0x000fea0003800000 */
.L_x_300:
[----:B------:R-:W-:Y:S01]  /*9090*/  LOP3.LUT P4, RZ, R10, 0xff, RZ, 0xc0, !PT ;  /* 0x000000ff0aff7812 */ /* 0x000fe2000788c0ff */
[----:B------:R-:W-:Y:S01]  /*90a0*/  VIADD R8, R8, UR42 ;  /* 0x0000002a08087c36 */ /* 0x000fe20008000000 */
[----:B------:R-:W-:Y:S01]  /*90b0*/  ULDC.64 UR8, c[0x0][0x650] ;  /* 0x0001940000087ab9 */ /* 0x000fe20000000a00 */
[----:B------:R-:W-:Y:S01]  /*90c0*/  IMAD.U32 R4, RZ, RZ, UR42 ;  /* 0x0000002aff047e24 */ /* 0x000fe2000f8e00ff */
[----:B------:R-:W-:Y:S01]  /*90d0*/  BSSY B1, `(.L_x_306) ;  /* 0x0000070000017945 */ /* 0x000fe20003800000 */
[----:B------:R-:W-:Y:S01]  /*90e0*/  IMAD.MOV.U32 R19, RZ, RZ, -0x1 ;  /* 0xffffffffff137424 */ /* 0x000fe200078e00ff */
[----:B------:R-:W-:Y:S01]  /*90f0*/  ISETP.GT.U32.AND P1, PT, R8, 0x3, PT ;  /* 0x000000030800780c */ /* 0x000fe20003f24070 */
[----:B------:R-:W-:Y:S01]  /*9100*/  IMAD.MOV.U32 R18, RZ, RZ, -0x1 ;  /* 0xffffffffff127424 */ /* 0x000fe200078e00ff */
[----:B------:R-:W-:Y:S02]  /*9110*/  SHF.R.U32.HI R2, RZ, 0x2, R8 ;  /* 0x00000002ff027819 */ /* 0x000fe40000011608 */
[----:B------:R-:W-:-:S02]  /*9120*/  ISETP.LT.U32.AND P1, PT, R4, 0x4, P1 ;  /* 0x000000040400780c */ /* 0x000fc40000f21070 */
[----:B------:R-:W-:Y:S01]  /*9130*/  LOP3.LUT R2, R2, 0x1, RZ, 0xc0, !PT ;  /* 0x0000000102027812 */ /* 0x000fe200078ec0ff */
[----:B------:R-:W0:Y:S01]  /*9140*/  @P4 S2R R12, SR_CgaCtaId ;  /* 0x00000000000c4919 */ /* 0x000e220000008800 */
[----:B------:R-:W-:Y:S02]  /*9150*/  @P4 MOV R3, 0x400 ;  /* 0x0000040000034802 */ /* 0x000fe40000000f00 */
[----:B------:R-:W-:Y:S02]  /*9160*/  ISETP.NE.U32.AND P2, PT, R2, 0x1, PT ;  /* 0x000000010200780c */ /* 0x000fe40003f45070 */
[----:B------:R-:W-:Y:S02]  /*9170*/  LOP3.LUT R8, R8, 0x3, RZ, 0xc0, !PT ;  /* 0x0000000308087812 */ /* 0x000fe400078ec0ff */
[----:B------:R-:W-:Y:S02]  /*9180*/  ISETP.GT.U32.AND P2, PT, R4, 0x3, !P2 ;  /* 0x000000030400780c */ /* 0x000fe40005744070 */
[----:B------:R-:W-:-:S02]  /*9190*/  PRMT R10, RZ, 0x7610, R10 ;  /* 0x00007610ff0a7816 */ /* 0x000fc4000000000a */
[----:B------:R-:W-:Y:S02]  /*91a0*/  SEL R2, RZ, 0x1, !P2 ;  /* 0x00000001ff027807 */ /* 0x000fe40005000000 */
[----:B0-----:R-:W-:-:S04]  /*91b0*/  @P4 LEA R3, R12, R3, 0x18 ;  /* 0x000000030c034211 */ /* 0x001fc800078ec0ff */
[----:B------:R0:W-:Y:S01]  /*91c0*/  @P4 SYNCS.ARRIVE.TRANS64.A1T0 RZ, [R3+URZ+0x78], RZ ;  /* 0x000078ff03ff49a7 */ /* 0x0001e2000810003f */
[----:B------:R-:W-:-:S04]  /*91d0*/  IADD3 R16, P4, R16, UR36, RZ ;  /* 0x0000002410107c10 */ /* 0x000fc8000ff9e0ff */
[----:B------:R-:W-:Y:S02]  /*91e0*/  IADD3.X R17, R17, UR41, RZ, P4, !PT ;  /* 0x0000002911117c10 */ /* 0x000fe4000a7fe4ff */
[----:B------:R-:W-:Y:S02]  /*91f0*/  ISETP.GE.U32.AND P4, PT, R16, UR8, PT ;  /* 0x0000000810007c0c */ /* 0x000fe4000bf86070 */
[----:B0-----:R-:W-:Y:S02]  /*9200*/  SEL R3, RZ, 0x1, !P1 ;  /* 0x00000001ff037807 */ /* 0x001fe40004800000 */
[----:B------:R-:W-:Y:S02]  /*9210*/  ISETP.GE.U32.AND.EX P1, PT, R17, UR9, PT, P4 ;  /* 0x0000000911007c0c */ /* 0x000fe4000bf26140 */
[--C-:B------:R-:W-:Y:S01]  /*9220*/  LOP3.LUT R0, R2, R0, R3.reuse, 0x96, !PT ;  /* 0x0000000002007212 */ /* 0x100fe200078e9603 */
[----:B------:R-:W-:Y:S01]  /*9230*/  IMAD.MOV.U32 R2, RZ, RZ, -0x1 ;  /* 0xffffffffff027424 */ /* 0x000fe200078e00ff */
[----:B------:R-:W-:-:S09]  /*9240*/  PRMT R3, RZ, 0x7610, R3 ;  /* 0x00007610ff037816 */ /* 0x000fd20000000003 */
[----:B------:R-:W-:Y:S05]  /*9250*/  @P1 BRA `(.L_x_307) ;  /* 0x00000004005c1947 */ /* 0x000fea0003800000 */
[----:B------:R-:W0:Y:S01]  /*9260*/  S2UR UR7, SR_CTAID.X ;  /* 0x00000000000779c3 */ /* 0x000e220000002500 */
[----:B------:R-:W-:Y:S01]  /*9270*/  ULDC.64 UR8, c[0x0][0x628] ;  /* 0x00018a0000087ab9 */ /* 0x000fe20000000a00 */
[----:B------:R-:W-:Y:S01]  /*9280*/  ULDC UR10, c[0x0][0x150] ;  /* 0x00005400000a7ab9 */ /* 0x000fe20000000800 */
[----:B------:R-:W-:Y:S01]  /*9290*/  ISETP.NE.U32.AND P1, PT, RZ, UR8, PT ;  /* 0x00000008ff007c0c */ /* 0x000fe2000bf25070 */
[----:B------:R-:W-:Y:S01]  /*92a0*/  ULDC UR11, c[0x0][0x630] ;  /* 0x00018c00000b7ab9 */ /* 0x000fe20000000800 */
[----:B------:R-:W-:Y:S01]  /*92b0*/  ULDC UR13, c[0x0][0x154] ;  /* 0x00005500000d7ab9 */ /* 0x000fe20000000800 */
[----:B------:R-:W-:Y:S01]  /*92c0*/  IMAD.MOV.U32 R2, RZ, RZ, R16 ;  /* 0x000000ffff027224 */ /* 0x000fe200078e0010 */
[----:B------:R-:W-:Y:S01]  /*92d0*/  ISETP.NE.AND.EX P1, PT, RZ, UR9, PT, P1 ;  /* 0x00000009ff007c0c */ /* 0x000fe2000bf25310 */
[----:B------:R-:W1:Y:S01]  /*92e0*/  S2UR UR12, SR_CTAID.Y ;  /* 0x00000000000c79c3 */ /* 0x000e620000002600 */
[----:B0-----:R-:W-:-:S05]  /*92f0*/  I2FP.F32.U32 R3, UR7 ;  /* 0x0000000700037c45 */ /* 0x001fca0008201000 */
[----:B------:R-:W-:Y:S01]  /*9300*/  FMUL R13, R3, UR10 ;  /* 0x0000000a030d7c20 */ /* 0x000fe20008400000 */
[----:B------:R-:W-:-:S05]  /*9310*/  IMAD.MOV.U32 R3, RZ, RZ, R17 ;  /* 0x000000ffff037224 */ /* 0x000fca00078e0011 */
[----:B------:R-:W-:Y:S05]  /*9320*/  @!P1 BRA `(.L_x_308) ;  /* 0x0000000000289947 */ /* 0x000fea0003800000 */
[----:B------:R-:W-:Y:S02]  /*9330*/  ULDC UR10, c[0x0][0x634] ;  /* 0x00018d00000a7ab9 */ /* 0x000fe40000000800 */
[----:B------:R-:W-:-:S05]  /*9340*/  IADD3 R7, P1, R16, UR10, RZ ;  /* 0x0000000a10077c10 */ /* 0x000fca000ff3e0ff */
[----:B------:R-:W-:-:S04]  /*9350*/  IMAD.X R11, RZ, RZ, R17, P1 ;  /* 0x000000ffff0b7224 */ /* 0x000fc800008e0611 */
[----:B------:R-:W-:-:S04]  /*9360*/  IMAD.WIDE.U32 R4, R11, UR8, RZ ;  /* 0x000000080b047c25 */ /* 0x000fc8000f8e00ff */
[----:B------:R-:W-:-:S04]  /*9370*/  IMAD.WIDE.U32 R4, P1, R7, UR9, R4 ;  /* 0x0000000907047c25 */ /* 0x000fc8000f820004 */
[----:B------:R-:W-:-:S04]  /*9380*/  IMAD.WIDE.U32 R6, R7, UR8, RZ ;  /* 0x0000000807067c25 */ /* 0x000fc8000f8e00ff */
[----:B------:R-:W-:Y:S01]  /*9390*/  IMAD.X R3, RZ, RZ, RZ, P1 ;  /* 0x000000ffff037224 */ /* 0x000fe200008e06ff */
[----:B------:R-:W-:Y:S01]  /*93a0*/  IADD3 RZ, P1, R7, R4, RZ ;  /* 0x0000000407ff7210 */ /* 0x000fe20007f3e0ff */
[----:B------:R-:W-:-:S04]  /*93b0*/  IMAD.MOV.U32 R2, RZ, RZ, R5 ;  /* 0x000000ffff027224 */ /* 0x000fc800078e0005 */
[----:B------:R-:W-:-:S08]  /*93c0*/  IMAD.WIDE.U32.X R2, R11, UR9, R2, P1 ;  /* 0x000000090b027c25 */ /* 0x000fd000088e0402 */
.L_x_308:
[--C-:B------:R-:W-:Y:S01]  /*93d0*/  SHF.R.U64 R11, R2, UR11, R3.reuse ;  /* 0x0000000b020b7c19 */ /* 0x100fe20008001203 */
[----:B------:R-:W0:Y:S01]  /*93e0*/  F2I.U32.TRUNC.NTZ R13, R13 ;  /* 0x0000000d000d7305 */ /* 0x000e22000020f000 */
[----:B------:R-:W-:Y:S01]  /*93f0*/  SHF.R.U32.HI R2, RZ, UR11, R3 ;  /* 0x0000000bff027c19 */ /* 0x000fe20008011603 */
[----:B------:R-:W-:Y:S01]  /*9400*/  ULDC.64 UR8, c[0x0][0x620] ;  /* 0x0001880000087ab9 */ /* 0x000fe20000000a00 */
[----:B------:R-:W-:Y:S01]  /*9410*/  IADD3 R5, P1, RZ, -R11, RZ ;  /* 0x8000000bff057210 */ /* 0x000fe20007f3e0ff */
[----:B------:R-:W-:Y:S01]  /*9420*/  ULDC.64 UR14, c[0x0][0x640] ;  /* 0x00019000000e7ab9 */ /* 0x000fe20000000a00 */
[----:B-1----:R-:W-:Y:S01]  /*9430*/  I2FP.F32.U32 R4, UR12 ;  /* 0x0000000c00047c45 */ /* 0x002fe20008201000 */
[----:B------:R-:W-:Y:S02]  /*9440*/  ULDC UR11, c[0x0][0x658] ;  /* 0x00019600000b7ab9 */ /* 0x000fe40000000800 */
[----:B------:R-:W-:Y:S01]  /*9450*/  IMAD.X R2, RZ, RZ, ~R2, P1 ;  /* 0x000000ffff027224 */ /* 0x000fe200008e0e02 */
[----:B------:R-:W-:Y:S01]  /*9460*/  ISETP.NE.U32.AND P1, PT, RZ, UR14, PT ;  /* 0x0000000eff007c0c */ /* 0x000fe2000bf25070 */
[----:B------:R-:W-:Y:S01]  /*9470*/  FMUL R6, R4, UR13 ;  /* 0x0000000d04067c20 */ /* 0x000fe20008400000 */
[----:B------:R-:W-:Y:S01]  /*9480*/  ULDC UR13, c[0x0][0x648] ;  /* 0x00019200000d7ab9 */ /* 0x000fe20000000800 */
[----:B------:R-:W-:Y:S01]  /*9490*/  IMAD R4, R2, UR8, RZ ;  /* 0x0000000802047c24 */ /* 0x000fe2000f8e02ff */
[----:B------:R-:W-:Y:S01]  /*94a0*/  ISETP.NE.AND.EX P1, PT, RZ, UR15, PT, P1 ;  /* 0x0000000fff007c0c */ /* 0x000fe2000bf25310 */
[----:B------:R-:W-:Y:S01]  /*94b0*/  IMAD.WIDE.U32 R2, R5, UR8, R16 ;  /* 0x0000000805027c25 */ /* 0x000fe2000f8e0010 */
[----:B0-----:R-:W-:Y:S01]  /*94c0*/  R2UR UR8, R13 ;  /* 0x000000000d0872ca */ /* 0x001fe200000e0000 */
[----:B------:R-:W0:Y:S01]  /*94d0*/  F2I.U32.TRUNC.NTZ R6, R6 ;  /* 0x0000000600067305 */ /* 0x000e22000020f000 */
[----:B------:R-:W1:Y:S01]  /*94e0*/  LDC R13, c[0x0][0x610] ;  /* 0x00018400ff0d7b82 */ /* 0x000e620000000800 */
[----:B------:R-:W-:Y:S01]  /*94f0*/  IMAD R5, R5, UR9, R4 ;  /* 0x0000000905057c24 */ /* 0x000fe2000f8e0204 */
[----:B------:R-:W-:-:S03]  /*9500*/  ULDC UR9, c[0x0][0x618] ;  /* 0x0001860000097ab9 */ /* 0x000fc60000000800 */
[----:B------:R-:W-:-:S05]  /*9510*/  IMAD.IADD R3, R3, 0x1, R5 ;  /* 0x0000000103037824 */ /* 0x000fca00078e0205 */
[--C-:B------:R-:W-:Y:S02]  /*9520*/  SHF.R.U64 R14, R2, UR9, R3.reuse ;  /* 0x00000009020e7c19 */ /* 0x100fe40008001203 */
[----:B------:R-:W-:Y:S01]  /*9530*/  SHF.R.U32.HI R3, RZ, UR9, R3 ;  /* 0x00000009ff037c19 */ /* 0x000fe20008011603 */
[----:B------:R-:W-:Y:S01]  /*9540*/  ULDC UR9, c[0x0][0x608] ;  /* 0x0001820000097ab9 */ /* 0x000fe20000000800 */
[----:B0-----:R-:W-:Y:S02]  /*9550*/  R2UR UR10, R6 ;  /* 0x00000000060a72ca */ /* 0x001fe400000e0000 */
[--C-:B------:R-:W-:Y:S02]  /*9560*/  SHF.R.U64 R18, R14, UR9, R3.reuse ;  /* 0x000000090e127c19 */ /* 0x100fe40008001203 */
[----:B------:R-:W-:Y:S01]  /*9570*/  SHF.R.U32.HI R3, RZ, UR9, R3 ;  /* 0x00000009ff037c19 */ /* 0x000fe20008011603 */
[----:B------:R-:W-:-:S03]  /*9580*/  UIADD3 UR9, -UR8, URZ, URZ ;  /* 0x0000003f08097290 */ /* 0x000fc6000fffe13f */
[--C-:B------:R-:W-:Y:S01]  /*9590*/  SHF.R.U64 R20, R18, UR11, R3.reuse ;  /* 0x0000000b12147c19 */ /* 0x100fe20008001203 */
[----:B------:R-:W-:Y:S01]  /*95a0*/  ULDC UR8, c[0x0][0x144] ;  /* 0x0000510000087ab9 */ /* 0x000fe20000000800 */
[----:B------:R-:W-:-:S03]  /*95b0*/  SHF.R.U32.HI R3, RZ, UR11, R3 ;  /* 0x0000000bff037c19 */ /* 0x000fc60008011603 */
[----:B------:R-:W-:Y:S01]  /*95c0*/  IMAD.MOV.U32 R2, RZ, RZ, R20 ;  /* 0x000000ffff027224 */ /* 0x000fe200078e0014 */
[----:B------:R-:W-:Y:S06]  /*95d0*/  @!P1 BRA `(.L_x_309) ;  /* 0x0000000000289947 */ /* 0x000fec0003800000 */
        /* <DEDUP_REMOVED lines=10> */
.L_x_309:
[----:B------:R-:W-:Y:S01]  /*9680*/  UISETP.NE.AND UP0, UPT, UR48, URZ, UPT ;  /* 0x0000003f3000728c */ /* 0x000fe2000bf05270 */
[----:B------:R-:W-:Y:S01]  /*9690*/  SHF.R.U64 R3, R2, UR13, R3 ;  /* 0x0000000d02037c19 */ /* 0x000fe20008001203 */
[----:B------:R-:W-:Y:S01]  /*96a0*/  UIADD3 UR10, -UR10, URZ, URZ ;  /* 0x0000003f0a0a7290 */ /* 0x000fe2000fffe13f */
[----:B------:R-:W-:Y:S01]  /*96b0*/  LOP3.LUT R2, R18, UR6, RZ, 0xc0, !PT ;  /* 0x0000000612027c12 */ /* 0x000fe2000f8ec0ff */
[----:B------:R-:W-:Y:S02]  /*96c0*/  UIMAD UR7, UR8, UR9, UR7 ;  /* 0x00000009080772a4 */ /* 0x000fe4000f8e0207 */
[----:B------:R-:W-:Y:S01]  /*96d0*/  IMAD.MOV R5, RZ, RZ, -R3 ;  /* 0x000000ffff057224 */ /* 0x000fe200078e0a03 */
[----:B------:R-:W-:Y:S01]  /*96e0*/  ULDC UR8, c[0x0][0x148] ;  /* 0x0000520000087ab9 */ /* 0x000fe20000000800 */
[----:B------:R-:W-:Y:S01]  /*96f0*/  IMAD R4, R3, UR5, R2 ;  /* 0x0000000503047c24 */ /* 0x000fe2000f8e0202 */
[----:B------:R-:W-:Y:S02]  /*9700*/  LOP3.LUT R3, R14, UR4, RZ, 0xc0, !PT ;  /* 0x000000040e037c12 */ /* 0x000fe4000f8ec0ff */
[----:B------:R-:W-:Y:S01]  /*9710*/  @UP0 UIMAD UR7, UR8, UR10, UR12 ;  /* 0x0000000a080702a4 */ /* 0x000fe2000f8e020c */
[----:B------:R-:W-:-:S02]  /*9720*/  PLOP3.LUT P1, PT, PT, PT, UP0, 0x80, 0x0 ;  /* 0x000000000000781c */ /* 0x000fc40003f2f008 */
[----:B------:R-:W-:Y:S02]  /*9730*/  ULDC UR8, c[0x0][0x638] ;  /* 0x00018e0000087ab9 */ /* 0x000fe40000000800 */
[----:B------:R-:W-:Y:S02]  /*9740*/  IMAD R2, R5, UR8, R20 ;  /* 0x0000000805027c24 */ /* 0x000fe4000f8e0214 */
[----:B-1----:R-:W-:Y:S01]  /*9750*/  IMAD R13, R4, R13, UR7 ;  /* 0x00000007040d7e24 */ /* 0x002fe2000f8e020d */
[----:B------:R-:W-:Y:S01]  /*9760*/  ULDC UR7, c[0x0][0x600] ;  /* 0x0001800000077ab9 */ /* 0x000fe20000000800 */
[----:B------:R-:W-:Y:S02]  /*9770*/  IMAD.MOV.U32 R4, RZ, RZ, 0x1 ;  /* 0x00000001ff047424 */ /* 0x000fe400078e00ff */
[----:B------:R-:W-:-:S03]  /*9780*/  IMAD R2, R2, UR7, R3 ;  /* 0x0000000702027c24 */ /* 0x000fc6000f8e0203 */
[----:B------:R-:W-:Y:S02]  /*9790*/  PRMT R3, R4, 0x7610, R3 ;  /* 0x0000761004037816 */ /* 0x000fe40000000003 */
[----:B------:R-:W-:Y:S02]  /*97a0*/  SEL R18, R2, R13, !P1 ;  /* 0x0000000d02127207 */ /* 0x000fe40004800000 */
[----:B------:R-:W-:Y:S01]  /*97b0*/  SEL R19, R13, R2, !P1 ;  /* 0x000000020d137207 */ /* 0x000fe20004800000 */
[----:B------:R-:W-:-:S07]  /*97c0*/  IMAD.MOV.U32 R2, RZ, RZ, R11 ;  /* 0x000000ffff027224 */ /* 0x000fce00078e000b */
.L_x_307:
[----:B------:R-:W-:Y:S05]  /*97d0*/  BSYNC B1 ;  /* 0x0000000000017941 */ /* 0x000fea0003800000 */
.L_x_306:
[----:B------:R-:W-:-:S13]  /*97e0*/  LOP3.LUT P1, RZ, R3, 0xff, RZ, 0xc0, !PT ;  /* 0x000000ff03ff7812 */ /* 0x000fda000782c0ff */
[----:B------:R-:W-:Y:S05]  /*97f0*/  @P1 BRA `(.L_x_310) ;  /* 0xfffffff400201947 */ /* 0x000fea000383ffff */
[----:B------:R-:W-:Y:S05]  /*9800*/  BSYNC B0 ;  /* 0x0000000000007941 */ /* 0x000fea0003800000 */
.L_x_298:
[----:B------:R-:W-:-:S03]  /*9810*/  UMOV UR7, 0xffffffff ;  /* 0xffffffff00077882 */ /* 0x000fc60000000000 */
[----:B------:R-:W-:Y:S05]  /*9820*/  BRA.DIV UR7, `(.L_x_311) ;  /* 0x0000000607447947 */ /* 0x000fea000b800000 */
[----:B------:R-:W-:-:S13]  /*9830*/  ELECT P6, URZ, PT ;  /* 0x00000000003f782f */ /* 0x000fda00038c0000 */
.L_x_327:
[----:B------:R-:W-:Y:S04]  /*9840*/  BSSY B0, `(.L_x_312) ;  /* 0x000002c000007945 */ /* 0x000fe80003800000 */
[----:B------:R-:W-:Y:S05]  /*9850*/  @!P6 BRA `(.L_x_313) ;  /* 0x0000000000a8e947 */ /* 0x000fea0003800000 */
[----:B------:R-:W-:-:S04]  /*9860*/  ULOP3.LUT UR7, UR40, 0x2, URZ, 0xfc, !UPT ;  /* 0x0000000228077892 */ /* 0x000fc8000f8efc3f */
[----:B------:R-:W-:-:S06]  /*9870*/  UISETP.NE.AND UP0, UPT, UR7, 0x3, UPT ;  /* 0x000000030700788c */ /* 0x000fcc000bf05270 */
[----:B------:R-:W-:-:S13]  /*9880*/  PLOP3.LUT P0, PT, PT, PT, UP0, 0x80, 0x0 ;  /* 0x000000000000781c */ /* 0x000fda0003f0f008 */
[----:B------:R-:W-:Y:S05]  /*9890*/  @!P0 BRA `(.L_x_314) ;  /* 0x0000000000048947 */ /* 0x000fea0003800000 */
[----:B------:R-:W-:Y:S01]  /*98a0*/  BPT.TRAP 0x1 ;  /* 0x000000040000795c */ /* 0x000fe20000300000 */
.L_x_314:
[----:B------:R-:W0:Y:S01]  /*98b0*/  S2R R3, SR_CgaCtaId ;  /* 0x0000000000037919 */ /* 0x000e220000008800 */
[----:B------:R-:W-:-:S04]  /*98c0*/  MOV R2, 0x400 ;  /* 0x0000040000027802 */ /* 0x000fc80000000f00 */
[----:B0-----:R-:W-:Y:S02]  /*98d0*/  LEA R3, R3, R2, 0x18 ;  /* 0x0000000203037211 */ /* 0x001fe400078ec0ff */
[----:B------:R-:W-:-:S03]  /*98e0*/  SHF.L.U32 R2, R0, 0x1f, RZ ;  /* 0x0000001f00027819 */ /* 0x000fc600000006ff */
[----:B------:R-:W-:-:S04]  /*98f0*/  VIADD R3, R3, 0x20 ;  /* 0x0000002003037836 */ /* 0x000fc80000000000 */
[C---:B------:R-:W-:Y:S02]  /*9900*/  IMAD R7, R8.reuse, 0x8, R3 ;  /* 0x0000000808077824 */ /* 0x040fe400078e0203 */
[----:B------:R-:W-:Y:S02]  /*9910*/  VIADD R8, R8, 0x1 ;  /* 0x0000000108087836 */ /* 0x000fe40000000000 */
[----:B------:R-:W0:Y:S03]  /*9920*/  SYNCS.PHASECHK.TRANS64.TRYWAIT P0, [R7+URZ], R2 ;  /* 0x00000002070075a7 */ /* 0x000e26000800017f */
[----:B------:R-:W-:-:S04]  /*9930*/  ISETP.NE.AND P1, PT, R8, 0x4, PT ;  /* 0x000000040800780c */ /* 0x000fc80003f25270 */
[----:B------:R-:W-:Y:S02]  /*9940*/  SEL R5, RZ, 0x1, P1 ;  /* 0x00000001ff057807 */ /* 0x000fe40000800000 */
[----:B------:R-:W-:Y:S02]  /*9950*/  SEL R8, R8, RZ, P1 ;  /* 0x000000ff08087207 */ /* 0x000fe40000800000 */
[----:B------:R-:W-:-:S03]  /*9960*/  LOP3.LUT R5, R0, R5, RZ, 0x3c, !PT ;  /* 0x0000000500057212 */ /* 0x000fc600078e3cff */
[----:B------:R-:W-:Y:S01]  /*9970*/  IMAD R9, R8, 0x8, R3 ;  /* 0x0000000808097824 */ /* 0x000fe200078e0203 */
[----:B------:R-:W-:Y:S01]  /*9980*/  SHF.L.U32 R4, R5, 0x1f, RZ ;  /* 0x0000001f05047819 */ /* 0x000fe200000006ff */
[----:B0-----:R-:W-:Y:S06]  /*9990*/  @!P0 BRA `(.L_x_315) ;  /* 0x0000000400088947 */ /* 0x001fec0003800000 */
.L_x_328:
[----:B------:R-:W1:Y:S01]  /*99a0*/  SYNCS.PHASECHK.TRANS64.TRYWAIT P0, [R9+URZ], R4 ;  /* 0x00000004090075a7 */ /* 0x000e62000800017f */
[----:B------:R-:W-:-:S05]  /*99b0*/  VIADD R0, R8, 0x1 ;  /* 0x0000000108007836 */ /* 0x000fca0000000000 */
[----:B------:R-:W-:-:S04]  /*99c0*/  ISETP.NE.AND P1, PT, R0, 0x4, PT ;  /* 0x000000040000780c */ /* 0x000fc80003f25270 */
[----:B0-----:R-:W-:Y:S02]  /*99d0*/  SEL R2, RZ, 0x1, P1 ;  /* 0x00000001ff027807 */ /* 0x001fe40000800000 */
[----:B------:R-:W-:Y:S02]  /*99e0*/  SEL R0, R0, RZ, P1 ;  /* 0x000000ff00007207 */ /* 0x000fe40000800000 */
[----:B------:R-:W-:-:S03]  /*99f0*/  LOP3.LUT R7, R5, R2, RZ, 0x3c, !PT ;  /* 0x0000000205077212 */ /* 0x000fc600078e3cff */
[----:B------:R-:W-:Y:S01]  /*9a00*/  IMAD R6, R0, 0x8, R3 ;  /* 0x0000000800067824 */ /* 0x000fe200078e0203 */
[----:B------:R-:W-:Y:S01]  /*9a10*/  SHF.L.U32 R5, R7, 0x1f, RZ ;  /* 0x0000001f07057819 */ /* 0x000fe200000006ff */
[----:B-1----:R-:W-:Y:S06]  /*9a20*/  @!P0 BRA `(.L_x_316) ;  /* 0x0000000000f88947 */ /* 0x002fec0003800000 */
.L_x_329:
[----:B------:R-:W1:Y:S01]  /*9a30*/  SYNCS.PHASECHK.TRANS64.TRYWAIT P0, [R6+URZ], R5 ;  /* 0x00000005060075a7 */ /* 0x000e62000800017f */
[----:B------:R-:W-:-:S05]  /*9a40*/  VIADD R0, R0, 0x1 ;  /* 0x0000000100007836 */ /* 0x000fca0000000000 */
[----:B------:R-:W-:-:S04]  /*9a50*/  ISETP.NE.AND P1, PT, R0, 0x4, PT ;  /* 0x000000040000780c */ /* 0x000fc80003f25270 */
[----:B------:R-:W-:Y:S02]  /*9a60*/  SEL R2, RZ, 0x1, P1 ;  /* 0x00000001ff027807 */ /* 0x000fe40000800000 */
[----:B------:R-:W-:Y:S02]  /*9a70*/  SEL R0, R0, RZ, P1 ;  /* 0x000000ff00007207 */ /* 0x000fe40000800000 */
[----:B------:R-:W-:Y:S01]  /*9a80*/  LOP3.LUT R2, R7, R2, RZ, 0x3c, !PT ;  /* 0x0000000207027212 */ /* 0x000fe200078e3cff */
[----:B-1----:R-:W-:Y:S06]  /*9a90*/  @!P0 BRA `(.L_x_317) ;  /* 0x0000000000f08947 */ /* 0x002fec0003800000 */
.L_x_330:
[----:B------:R-:W-:Y:S01]  /*9aa0*/  IMAD R3, R0, 0x8, R3 ;  /* 0x0000000800037824 */ /* 0x000fe200078e0203 */
[----:B------:R-:W-:-:S07]  /*9ab0*/  SHF.L.U32 R0, R2, 0x1f, RZ ;  /* 0x0000001f02007819 */ /* 0x000fce00000006ff */
.L_x_318:
[----:B--2---:R2:W3:Y:S02]  /*9ac0*/  SYNCS.PHASECHK.TRANS64.TRYWAIT P0, [R3+URZ], R0 ;  /* 0x00000000030075a7 */ /* 0x0044e4000800017f */
[----:B---3--:R-:W-:Y:S05]  /*9ad0*/  @!P0 NANOSLEEP.SYNCS 0x989680 ;  /* 0x009896800000895d */ /* 0x008fea0003900000 */
[----:B------:R-:W3:Y:S02]  /*9ae0*/  @!P0 SYNCS.PHASECHK.TRANS64 P0, [R3+URZ], R0 ;  /* 0x00000000030085a7 */ /* 0x000ee4000800007f */
[----:B---3--:R-:W-:Y:S05]  /*9af0*/  @!P0 BRA `(.L_x_318) ;  /* 0xfffffffc00f08947 */ /* 0x008fea000383ffff */
.L_x_313:
[----:B------:R-:W-:Y:S05]  /*9b00*/  BSYNC B0 ;  /* 0x0000000000007941 */ /* 0x000fea0003800000 */
.L_x_312:
[----:B------:R-:W-:Y:S05]  /*9b10*/  EXIT ;  /* 0x000000000000794d */ /* 0x000fea0003800000 */
.L_x_18:
[----:B0-----:R0:W1:Y:S02]  /*9b20*/  SYNCS.PHASECHK.TRANS64.TRYWAIT P0, [R159+URZ], R0 ;  /* 0x000000009f0075a7 */ /* 0x001064000800017f */
[----:B-1----:R-:W-:Y:S05]  /*9b30*/  @!P0 NANOSLEEP.SYNCS 0x989680 ;  /* 0x009896800000895d */ /* 0x002fea0003900000 */
[----:B------:R-:W1:Y:S02]  /*9b40*/  @!P0 SYNCS.PHASECHK.TRANS64 P0, [R159+URZ], R0 ;  /* 0x000000009f0085a7 */ /* 0x000e64000800007f */
[----:B-1----:R-:W-:Y:S05]  /*9b50*/  @!P0 BRA `(.L_x_18) ;  /* 0xfffffffc00f08947 */ /* 0x002fea000383ffff */
[----:B------:R-:W-:Y:S05]  /*9b60*/  BRA `(.L_x_319) ;  /* 0xffffff7800fc7947 */ /* 0x000fea000383ffff */
.L_x_23:
[----:B-1----:R1:W2:Y:S02]  /*9b70*/  SYNCS.PHASECHK.TRANS64.TRYWAIT P1, [R3+URZ], R0 ;  /* 0x00000000030075a7 */ /* 0x0022a4000802017f */
[----:B--2---:R-:W-:Y:S05]  /*9b80*/  @!P1 NANOSLEEP.SYNCS 0x989680 ;  /* 0x009896800000995d */ /* 0x004fea0003900000 */
[----:B------:R-:W2:Y:S02]  /*9b90*/  @!P1 SYNCS.PHASECHK.TRANS64 P1, [R3+URZ], R0 ;  /* 0x00000000030095a7 */ /* 0x000ea4000802007f */
[----:B--2---:R-:W-:Y:S05]  /*9ba0*/  @!P1 BRA `(.L_x_23) ;  /* 0xfffffffc00f09947 */ /* 0x004fea000383ffff */
[----:B------:R-:W-:Y:S05]  /*9bb0*/  BRA `(.L_x_22) ;  /* 0xffffff7c00707947 */ /* 0x000fea000383ffff */
.L_x_28:
[----:B-1----:R-:W-:-:S04]  /*9bc0*/  IMAD.U32 R5, RZ, RZ, UR4 ;  /* 0x00000004ff057e24 */ /* 0x002fc8000f8e00ff */
[----:B------:R1:W2:Y:S03]  /*9bd0*/  SYNCS.PHASECHK.TRANS64.TRYWAIT P1, [R5+URZ], R4 ;  /* 0x00000004050075a7 */ /* 0x0002a6000802017f */
[----:B--2---:R-:W-:Y:S05]  /*9be0*/  @!P1 NANOSLEEP.SYNCS 0x989680 ;  /* 0x009896800000995d */ /* 0x004fea0003900000 */
[----:B------:R-:W2:Y:S02]  /*9bf0*/  @!P1 SYNCS.PHASECHK.TRANS64 P1, [R5+URZ], R4 ;  /* 0x00000004050095a7 */ /* 0x000ea4000802007f */
[----:B--2---:R-:W-:Y:S05]  /*9c00*/  @!P1 BRA `(.L_x_28) ;  /* 0xfffffffc00ec9947 */ /* 0x004fea000383ffff */
[----:B------:R-:W-:Y:S05]  /*9c10*/  BRA `(.L_x_27) ;  /* 0xffffff7c00e47947 */ /* 0x000fea000383ffff */
.L_x_34:
[----:B0-----:R0:W1:Y:S02]  /*9c20*/  SYNCS.PHASECHK.TRANS64.TRYWAIT P0, [R159+URZ+0x10], R0 ;  /* 0x000010009f0075a7 */ /* 0x001064000800017f */
[----:B-1----:R-:W-:Y:S05]  /*9c30*/  @!P0 NANOSLEEP.SYNCS 0x989680 ;  /* 0x009896800000895d */ /* 0x002fea0003900000 */
[----:B------:R-:W1:Y:S02]  /*9c40*/  @!P0 SYNCS.PHASECHK.TRANS64 P0, [R159+URZ+0x10], R0 ;  /* 0x000010009f0085a7 */ /* 0x000e64000800007f */
[----:B-1----:R-:W-:Y:S05]  /*9c50*/  @!P0 BRA `(.L_x_34) ;  /* 0xfffffffc00f08947 */ /* 0x002fea000383ffff */
[----:B------:R-:W-:Y:S05]  /*9c60*/  BRA `(.L_x_320) ;  /* 0xffffff8000d87947 */ /* 0x000fea000383ffff */
.L_x_299:
[----:B------:R-:W-:Y:S01]  /*9c70*/  BSSY B1, `(.L_x_321) ;  /* 0x0000006000017945 */ /* 0x000fe20003800000 */
[----:B------:R-:W-:-:S07]  /*9c80*/  IMAD.MOV.U32 R15, RZ, RZ, -0x1 ;  /* 0xffffffffff0f7424 */ /* 0x000fce00078e00ff */
[----:B------:R-:W-:Y:S05]  /*9c90*/  WARPSYNC.COLLECTIVE R15, `(.L_x_322) ;  /* 0x000000000f0c7348 */ /* 0x000fea0003c00000 */
[----:B------:R-:W-:Y:S02]  /*9ca0*/  ELECT P6, UR62, PT ;  /* 0x00000000003e782f */ /* 0x000fe400038c0000 */
[----:B------:R-:W-:Y:S01]  /*9cb0*/  MOV R14, UR62 ;  /* 0x0000003e000e7c02 */ /* 0x000fe20008000f00 */
[----:B------:R-:W-:Y:S10]  /*9cc0*/  ENDCOLLECTIVE ;  /* 0x000000000000791b */ /* 0x000ff40003800000 */
.L_x_322:
[----:B------:R-:W-:Y:S05]  /*9cd0*/  BSYNC B1 ;  /* 0x0000000000017941 */ /* 0x000fea0003800000 */
.L_x_321:
[----:B------:R-:W-:Y:S05]  /*9ce0*/  BRA `(.L_x_323) ;  /* 0xffffffec00f07947 */ /* 0x000fea000383ffff */
.L_x_302:
[----:B0-----:R0:W1:Y:S02]  /*9cf0*/  SYNCS.PHASECHK.TRANS64.TRYWAIT P1, [R14+URZ+0x20], R5 ;  /* 0x000020050e0075a7 */ /* 0x001064000802017f */
[----:B-1----:R-:W-:Y:S05]  /*9d00*/  @!P1 NANOSLEEP.SYNCS 0x989680 ;  /* 0x009896800000995d */ /* 0x002fea0003900000 */
[----:B------:R-:W1:Y:S02]  /*9d10*/  @!P1 SYNCS.PHASECHK.TRANS64 P1, [R14+URZ+0x20], R5 ;  /* 0x000020050e0095a7 */ /* 0x000e64000802007f */
[----:B-1----:R-:W-:Y:S05]  /*9d20*/  @!P1 BRA `(.L_x_302) ;  /* 0xfffffffc00f09947 */ /* 0x002fea000383ffff */
[----:B------:R-:W-:Y:S05]  /*9d30*/  BRA `(.L_x_324) ;  /* 0xfffffff0002c7947 */ /* 0x000fea000383ffff */
.L_x_311:
[----:B------:R-:W-:Y:S01]  /*9d40*/  BSSY B0, `(.L_x_325) ;  /* 0x0000006000007945 */ /* 0x000fe20003800000 */
[----:B------:R-:W-:-:S07]  /*9d50*/  IMAD.MOV.U32 R15, RZ, RZ, -0x1 ;  /* 0xffffffffff0f7424 */ /* 0x000fce00078e00ff */
[----:B------:R-:W-:Y:S05]  /*9d60*/  WARPSYNC.COLLECTIVE R15, `(.L_x_326) ;  /* 0x000000000f0c7348 */ /* 0x000fea0003c00000 */
[----:B------:R-:W-:Y:S02]  /*9d70*/  ELECT P6, UR62, PT ;  /* 0x00000000003e782f */ /* 0x000fe400038c0000 */
[----:B------:R-:W-:Y:S01]  /*9d80*/  MOV R14, UR62 ;  /* 0x0000003e000e7c02 */ /* 0x000fe20008000f00 */
[----:B------:R-:W-:Y:S10]  /*9d90*/  ENDCOLLECTIVE ;  /* 0x000000000000791b */ /* 0x000ff40003800000 */
.L_x_326:
[----:B------:R-:W-:Y:S05]  /*9da0*/  BSYNC B0 ;  /* 0x0000000000007941 */ /* 0x000fea0003800000 */
.L_x_325:
[----:B------:R-:W-:Y:S05]  /*9db0*/  BRA `(.L_x_327) ;  /* 0xfffffff800a07947 */ /* 0x000fea000383ffff */
.L_x_315:
[----:B0-----:R0:W1:Y:S02]  /*9dc0*/  SYNCS.PHASECHK.TRANS64.TRYWAIT P0, [R7+URZ], R2 ;  /* 0x00000002070075a7 */ /* 0x001064000800017f */
[----:B-1----:R-:W-:Y:S05]  /*9dd0*/  @!P0 NANOSLEEP.SYNCS 0x989680 ;  /* 0x009896800000895d */ /* 0x002fea0003900000 */
[----:B------:R-:W1:Y:S02]  /*9de0*/  @!P0 SYNCS.PHASECHK.TRANS64 P0, [R7+URZ], R2 ;  /* 0x00000002070085a7 */ /* 0x000e64000800007f */
[----:B-1----:R-:W-:Y:S05]  /*9df0*/  @!P0 BRA `(.L_x_315) ;  /* 0xfffffffc00f08947 */ /* 0x002fea000383ffff */
[----:B------:R-:W-:Y:S05]  /*9e00*/  BRA `(.L_x_328) ;  /* 0xfffffff800e47947 */ /* 0x000fea000383ffff */
.L_x_316:
[----:B0-----:R0:W1:Y:S02]  /*9e10*/  SYNCS.PHASECHK.TRANS64.TRYWAIT P0, [R9+URZ], R4 ;  /* 0x00000004090075a7 */ /* 0x001064000800017f */
[----:B-1----:R-:W-:Y:S05]  /*9e20*/  @!P0 NANOSLEEP.SYNCS 0x989680 ;  /* 0x009896800000895d */ /* 0x002fea0003900000 */
[----:B------:R-:W1:Y:S02]  /*9e30*/  @!P0 SYNCS.PHASECHK.TRANS64 P0, [R9+URZ], R4 ;  /* 0x00000004090085a7 */ /* 0x000e64000800007f */
[----:B-1----:R-:W-:Y:S05]  /*9e40*/  @!P0 BRA `(.L_x_316) ;  /* 0xfffffffc00f08947 */ /* 0x002fea000383ffff */
[----:B------:R-:W-:Y:S05]  /*9e50*/  BRA `(.L_x_329) ;  /* 0xfffffff800f47947 */ /* 0x000fea000383ffff */
.L_x_317:
[----:B-1----:R1:W2:Y:S02]  /*9e60*/  SYNCS.PHASECHK.TRANS64.TRYWAIT P0, [R6+URZ], R5 ;  /* 0x00000005060075a7 */ /* 0x0022a4000800017f */
[----:B--2---:R-:W-:Y:S05]  /*9e70*/  @!P0 NANOSLEEP.SYNCS 0x989680 ;  /* 0x009896800000895d */ /* 0x004fea0003900000 */
[----:B------:R-:W2:Y:S02]  /*9e80*/  @!P0 SYNCS.PHASECHK.TRANS64 P0, [R6+URZ], R5 ;  /* 0x00000005060085a7 */ /* 0x000ea4000800007f */
[----:B--2---:R-:W-:Y:S05]  /*9e90*/  @!P0 BRA `(.L_x_317) ;  /* 0xfffffffc00f08947 */ /* 0x004fea000383ffff */
[----:B------:R-:W-:Y:S05]  /*9ea0*/  BRA `(.L_x_330) ;  /* 0xfffffff800fc7947 */ /* 0x000fea000383ffff */
.L_x_331:
[----:B------:R-:W-:-:S00]  /*9eb0*/  BRA `(.L_x_331) ;  /* 0xfffffffc00fc7947 */ /* 0x000fc0000383ffff */
[----:B------:R-:W-:-:S00]  /*9ec0*/  NOP ;  /* 0x0000000000007918 */ /* 0x000fc00000000000 */
        /* <DEDUP_REMOVED lines=11> */
.L_x_332:


//--------------------- .nv.global.init           --------------------------
	.section	.nv.global.init,"aw",@progbits
.nv.global.init:
	.type		$str$22,@object
	.size		$str$22,($str$23 - $str$22)
$str$22:
        /*0000*/ 	.byte	0x6b, 0x5f, 0x74, 0x69, 0x6c, 0x65, 0x5f, 0x63, 0x6f, 0x75, 0x6e, 0x74, 0x20, 0x3e, 0x3d, 0x20
        /*0010*/ 	.byte	0x31, 0x00
	.type		$str$23,@object
	.size		$str$23,(__unnamed_1 - $str$23)
$str$23:
        /*0012*/ 	.byte	0x2f, 0x74, 0x6d, 0x70, 0x2f, 0x63, 0x75, 0x74, 0x6c, 0x61, 0x73, 0x73, 0x5f, 0x73, 0x77, 0x65
        /*0022*/ 	.byte	0x65, 0x70, 0x5f, 0x73, 0x72, 0x63, 0x2f, 0x69, 0x6e, 0x63, 0x6c, 0x75, 0x64, 0x65, 0x2f, 0x63
        /*0032*/ 	.byte	0x75, 0x74, 0x6c, 0x61, 0x73, 0x73, 0x2f, 0x67, 0x65, 0x6d, 0x6d, 0x2f, 0x63, 0x6f, 0x6c, 0x6c
        /*0042*/ 	.byte	0x65, 0x63, 0x74, 0x69, 0x76, 0x65, 0x2f, 0x73, 0x6d, 0x39, 0x30, 0x5f, 0x6d, 0x6d, 0x61, 0x5f
        /*0052*/ 	.byte	0x74, 0x6d, 0x61, 0x5f, 0x67, 0x6d, 0x6d, 0x61, 0x5f, 0x73, 0x73, 0x5f, 0x77, 0x61, 0x72, 0x70
        /*0062*/ 	.byte	0x73, 0x70, 0x65, 0x63, 0x69, 0x61, 0x6c, 0x69, 0x7a, 0x65, 0x64, 0x2e, 0x68, 0x70, 0x70, 0x00
	.type		__unnamed_1,@object
	.size		__unnamed_1,(.L_0 - __unnamed_1)
__unnamed_1:
        /*0072*/ 	.byte	0x76, 0x6f, 0x69, 0x64, 0x20, 0x63, 0x75, 0x74, 0x6c, 0x61, 0x73, 0x73, 0x3a, 0x3a, 0x67, 0x65
        /* <DEDUP_REMOVED lines=172> */
        /*0b42*/ 	.byte	0x74, 0x69, 0x74, 0x79, 0x5d, 0x00
.L_0:


//--------------------- .nv.shared._ZN7cutlass13device_kernelINS_4gemm6kernel13GemmUniversalIN4cute5tupleIJiiiiEEENS1_10collective13CollectiveMmaINS1_34MainloopSm90TmaGmmaWarpSpecializedILi4ENS5_IJNS4_1CILi1EEENSA_ILi2EEESB_EEENS1_32KernelTmaWarpSpecializedPingpongEEENS5_IJNSA_ILi64EEENSA_ILi256EEENSA_ILi32EEEEEEaNS5_IJlSB_lEEEaSK_NS4_8TiledMMAINS4_8MMA_AtomIJNS4_4SM904GMMA27MMA_64x256x32_S32S8S8_SS_TNEEEENS4_6LayoutINS5_IJSB_SB_SB_EEENS5_IJNSA_ILi0EEEST_ST_EEEEENS5_IJNS4_10UnderscoreESW_SW_EEEEENS4_23SM90_TMA_LOAD_MULTICASTENS4_14ComposedLayoutINS4_7SwizzleILi1ELi4ELi3EEENS4_18smem_ptr_flag_bitsILi8EEENSR_INS5_IJNSA_ILi8EEESI_EEENS5_IJSI_SB_EEEEEEEvNS4_8identityENS4_13SM90_TMA_LOADES19_vS1A_EENS_8epilogue10collective6detail29Sm90TmaWarpSpecializedAdapterINS1E_15DefaultEpilogueIaSK_SK_NS1D_6thread17LinearCombinationIaLi1EiiLNS1I_9ScaleType4KindE0ELNS_15FloatRoundStyleE2EaEENS1_15EpilogueDefaultEEEEEvvEEEEvNT_6ParamsE --------------------------
	.section	.nv.shared._ZN7cutlass13device_kernelINS_4gemm6kernel13GemmUniversalIN4cute5tupleIJiiiiEEENS1_10collective13CollectiveMmaINS1_34MainloopSm90TmaGmmaWarpSpecializedILi4ENS5_IJNS4_1CILi1EEENSA_ILi2EEESB_EEENS1_32KernelTmaWarpSpecializedPingpongEEENS5_IJNSA_ILi64EEENSA_ILi256EEENSA_ILi32EEEEEEaNS5_IJlSB_lEEEaSK_NS4_8TiledMMAINS4_8MMA_AtomIJNS4_4SM904GMMA27MMA_64x256x32_S32S8S8_SS_TNEEEENS4_6LayoutINS5_IJSB_SB_SB_EEENS5_IJNSA_ILi0EEEST_ST_EEEEENS5_IJNS4_10UnderscoreESW_SW_EEEEENS4_23SM90_TMA_LOAD_MULTICASTENS4_14ComposedLayoutINS4_7SwizzleILi1ELi4ELi3EEENS4_18smem_ptr_flag_bitsILi8EEENSR_INS5_IJNSA_ILi8EEESI_EEENS5_IJSI_SB_EEEEEEEvNS4_8identityENS4_13SM90_TMA_LOADES19_vS1A_EENS_8epilogue10collective6detail29Sm90TmaWarpSpecializedAdapterINS1E_15DefaultEpilogueIaSK_SK_NS1D_6thread17LinearCombinationIaLi1EiiLNS1I_9ScaleType4KindE0ELNS_15FloatRoundStyleE2EaEENS1_15EpilogueDefaultEEEEEvvEEEEvNT_6ParamsE,"aw",@nobits
	.sectionflags	@""
	.align	16
	.zero		1024


//--------------------- .nv.shared.reserved.0     --------------------------
	.section	.nv.shared.reserved.0,"aw",@nobits
	.weak		__nv_reservedSMEM_offset_0_alias
	.size		__nv_reservedSMEM_offset_0_alias, 0, 0
	.other		__nv_reservedSMEM_offset_0_alias,@"STO_CUDA_RESERVED_SHARED STV_DEFAULT"
__nv_reservedSMEM_offset_0_alias:
	.zero		0


//--------------------- .nv.global                --------------------------
	.section	.nv.global,"aw",@nobits
.nv.global:
	.type		_ZN39_INTERNAL_34be4c02_4_k_cu_9b5b0fa9_45114cute1_E,@object
	.size		_ZN39_INTERNAL_34be4c02_4_k_cu_9b5b0fa9_45114cute1_E,(_ZN39_INTERNAL_34be4c02_4_k_cu_9b5b0fa9_45114cuda3std3__45__cpo6cbeginE - _ZN39_INTERNAL_34be4c02_4_k_cu_9b5b0fa9_45114cute1_E)
_ZN39_INTERNAL_34be4c02_4_k_cu_9b5b0fa9_45114cute1_E:
	.zero		1
	.type		_ZN39_INTERNAL_34be4c02_4_k_cu_9b5b0fa9_45114cuda3std3__45__cpo6cbeginE,@object
	.size		_ZN39_INTERNAL_34be4c02_4_k_cu_9b5b0fa9_45114cuda3std3__45__cpo6cbeginE,(_ZN39_INTERNAL_34be4c02_4_k_cu_9b5b0fa9_45114cuda3std3__48in_placeE - _ZN39_INTERNAL_34be4c02_4_k_cu_9b5b0fa9_45114cuda3std3__45__cpo6cbeginE)
_ZN39_INTERNAL_34be4c02_4_k_cu_9b5b0fa9_45114cuda3std3__45__cpo6cbeginE:
	.zero		1
	.type		_ZN39_INTERNAL_34be4c02_4_k_cu_9b5b0fa9_45114cuda3std3__48in_placeE,@object
	.size		_ZN39_INTERNAL_34be4c02_4_k_cu_9b5b0fa9_45114cuda3std3__48in_placeE,(_ZN39_INTERNAL_34be4c02_4_k_cu_9b5b0fa9_45114cuda3std6ranges3__45__cpo9iter_moveE - _ZN39_INTERNAL_34be4c02_4_k_cu_9b5b0fa9_45114cuda3std3__48in_placeE)
_ZN39_INTERNAL_34be4c02_4_k_cu_9b5b0fa9_45114cuda3std3__48in_placeE:
	.zero		1
	.type		_ZN39_INTERNAL_34be4c02_4_k_cu_9b5b0fa9_45114cuda3std6ranges3__45__cpo9iter_moveE,@object
	.size		_ZN39_INTERNAL_34be4c02_4_k_cu_9b5b0fa9_45114cuda3std6ranges3__45__cpo9iter_moveE,(_ZN39_INTERNAL_34be4c02_4_k_cu_9b5b0fa9_45114cuda3std3__45__cpo5beginE - _ZN39_INTERNAL_34be4c02_4_k_cu_9b5b0fa9_45114cuda3std6ranges3__45__cpo9iter_moveE)
_ZN39_INTERNAL_34be4c02_4_k_cu_9b5b0fa9_45114cuda3std6ranges3__45__cpo9iter_moveE:
	.zero		1
	.type		_ZN39_INTERNAL_34be4c02_4_k_cu_9b5b0fa9_45114cuda3std3__45__cpo5beginE,@object
	.size		_ZN39_INTERNAL_34be4c02_4_k_cu_9b5b0fa9_45114cuda3std3__45__cpo5beginE,(_ZN39_INTERNAL_34be4c02_4_k_cu_9b5b0fa9_45114cuda3std3__441_GLOBAL__N__34be4c02_4_k_cu_9b5b0fa9_45116ignoreE - _ZN39_INTERNAL_34be4c02_4_k_cu_9b5b0fa9_45114cuda3std3__45__cpo5beginE)
_ZN39_INTERNAL_34be4c02_4_k_cu_9b5b0fa9_45114cuda3std3__45__cpo5beginE:
	.zero		1
	.type		_ZN39_INTERNAL_34be4c02_4_k_cu_9b5b0fa9_45114cuda3std3__441_GLOBAL__N__34be4c02_4_k_cu_9b5b0fa9_45116ignoreE,@object
	.size		_ZN39_INTERNAL_34be4c02_4_k_cu_9b5b0fa9_45114cuda3std3__441_GLOBAL__N__34be4c02_4_k_cu_9b5b0fa9_45116ignoreE,(_ZN39_INTERNAL_34be4c02_4_k_cu_9b5b0fa9_45114cute7productE - _ZN39_INTERNAL_34be4c02_4_k_cu_9b5b0fa9_45114cuda3std3__441_GLOBAL__N__34be4c02_4_k_cu_9b5b0fa9_45116ignoreE)
_ZN39_INTERNAL_34be4c02_4_k_cu_9b5b0fa9_45114cuda3std3__441_GLOBAL__N__34be4c02_4_k_cu_9b5b0fa9_45116ignoreE:
	.zero		1
	.type		_ZN39_INTERNAL_34be4c02_4_k_cu_9b5b0fa9_45114cute7productE,@object
	.size		_ZN39_INTERNAL_34be4c02_4_k_cu_9b5b0fa9_45114cute7productE,(_ZN39_INTERNAL_34be4c02_4_k_cu_9b5b0fa9_45114cuda3std3__45__cpo3endE - _ZN39_INTERNAL_34be4c02_4_k_cu_9b5b0fa9_45114cute7productE)
_ZN39_INTERNAL_34be4c02_4_k_cu_9b5b0fa9_45114cute7productE:
	.zero		1
	.type		_ZN39_INTERNAL_34be4c02_4_k_cu_9b5b0fa9_45114cuda3std3__45__cpo3endE,@object
	.size		_ZN39_INTERNAL_34be4c02_4_k_cu_9b5b0fa9_45114cuda3std3__45__cpo3endE,(_ZN39_INTERNAL_34be4c02_4_k_cu_9b5b0fa9_45114cuda3std3__419piecewise_constructE - _ZN39_INTERNAL_34be4c02_4_k_cu_9b5b0fa9_45114cuda3std3__45__cpo3endE)
_ZN39_INTERNAL_34be4c02_4_k_cu_9b5b0fa9_45114cuda3std3__45__cpo3endE:
	.zero		1
	.type		_ZN39_INTERNAL_34be4c02_4_k_cu_9b5b0fa9_45114cuda3std3__419piecewise_constructE,@object
	.size		_ZN39_INTERNAL_34be4c02_4_k_cu_9b5b0fa9_45114cuda3std3__419piecewise_constructE,(_ZN39_INTERNAL_34be4c02_4_k_cu_9b5b0fa9_45114cuda3std3__45__cpo4cendE - _ZN39_INTERNAL_34be4c02_4_k_cu_9b5b0fa9_45114cuda3std3__419piecewise_constructE)
_ZN39_INTERNAL_34be4c02_4_k_cu_9b5b0fa9_45114cuda3std3__419piecewise_constructE:
	.zero		1
	.type		_ZN39_INTERNAL_34be4c02_4_k_cu_9b5b0fa9_45114cuda3std3__45__cpo4cendE,@object
	.size		_ZN39_INTERNAL_34be4c02_4_k_cu_9b5b0fa9_45114cuda3std3__45__cpo4cendE,(_ZN39_INTERNAL_34be4c02_4_k_cu_9b5b0fa9_45114cuda3std6ranges3__45__cpo4swapE - _ZN39_INTERNAL_34be4c02_4_k_cu_9b5b0fa9_45114cuda3std3__45__cpo4cendE)
_ZN39_INTERNAL_34be4c02_4_k_cu_9b5b0fa9_45114cuda3std3__45__cpo4cendE:
	.zero		1
	.type		_ZN39_INTERNAL_34be4c02_4_k_cu_9b5b0fa9_45114cuda3std6ranges3__45__cpo4swapE,@object
	.size		_ZN39_INTERNAL_34be4c02_4_k_cu_9b5b0fa9_45114cuda3std6ranges3__45__cpo4swapE,(.L_8 - _ZN39_INTERNAL_34be4c02_4_k_cu_9b5b0fa9_45114cuda3std6ranges3__45__cpo4swapE)
_ZN39_INTERNAL_34be4c02_4_k_cu_9b5b0fa9_45114cuda3std6ranges3__45__cpo4swapE:
	.zero		1
.L_8:


//--------------------- .nv.constant0._ZN7cutlass13device_kernelINS_4gemm6kernel13GemmUniversalIN4cute5tupleIJiiiiEEENS1_10collective13CollectiveMmaINS1_34MainloopSm90TmaGmmaWarpSpecializedILi4ENS5_IJNS4_1CILi1EEENSA_ILi2EEESB_EEENS1_32KernelTmaWarpSpecializedPingpongEEENS5_IJNSA_ILi64EEENSA_ILi256EEENSA_ILi32EEEEEEaNS5_IJlSB_lEEEaSK_NS4_8TiledMMAINS4_8MMA_AtomIJNS4_4SM904GMMA27MMA_64x256x32_S32S8S8_SS_TNEEEENS4_6LayoutINS5_IJSB_SB_SB_EEENS5_IJNSA_ILi0EEEST_ST_EEEEENS5_IJNS4_10UnderscoreESW_SW_EEEEENS4_23SM90_TMA_LOAD_MULTICASTENS4_14ComposedLayoutINS4_7SwizzleILi1ELi4ELi3EEENS4_18smem_ptr_flag_bitsILi8EEENSR_INS5_IJNSA_ILi8EEESI_EEENS5_IJSI_SB_EEEEEEEvNS4_8identityENS4_13SM90_TMA_LOADES19_vS1A_EENS_8epilogue10collective6detail29Sm90TmaWarpSpecializedAdapterINS1E_15DefaultEpilogueIaSK_SK_NS1D_6thread17LinearCombinationIaLi1EiiLNS1I_9ScaleType4KindE0ELNS_15FloatRoundStyleE2EaEENS1_15EpilogueDefaultEEEEEvvEEEEvNT_6ParamsE --------------------------
	.section	.nv.constant0._ZN7cutlass13device_kernelINS_4gemm6kernel13GemmUniversalIN4cute5tupleIJiiiiEEENS1_10collective13CollectiveMmaINS1_34MainloopSm90TmaGmmaWarpSpecializedILi4ENS5_IJNS4_1CILi1EEENSA_ILi2EEESB_EEENS1_32KernelTmaWarpSpecializedPingpongEEENS5_IJNSA_ILi64EEENSA_ILi256EEENSA_ILi32EEEEEEaNS5_IJlSB_lEEEaSK_NS4_8TiledMMAINS4_8MMA_AtomIJNS4_4SM904GMMA27MMA_64x256x32_S32S8S8_SS_TNEEEENS4_6LayoutINS5_IJSB_SB_SB_EEENS5_IJNSA_ILi0EEEST_ST_EEEEENS5_IJNS4_10UnderscoreESW_SW_EEEEENS4_23SM90_TMA_LOAD_MULTICASTENS4_14ComposedLayoutINS4_7SwizzleILi1ELi4ELi3EEENS4_18smem_ptr_flag_bitsILi8EEENSR_INS5_IJNSA_ILi8EEESI_EEENS5_IJSI_SB_EEEEEEEvNS4_8identityENS4_13SM90_TMA_LOADES19_vS1A_EENS_8epilogue10collective6detail29Sm90TmaWarpSpecializedAdapterINS1E_15DefaultEpilogueIaSK_SK_NS1D_6thread17LinearCombinationIaLi1EiiLNS1I_9ScaleType4KindE0ELNS_15FloatRoundStyleE2EaEENS1_15EpilogueDefaultEEEEEvvEEEEvNT_6ParamsE,"a",@progbits
	.sectionflags	@""
	.align	4
.nv.constant0._ZN7cutlass13device_kernelINS_4gemm6kernel13GemmUniversalIN4cute5tupleIJiiiiEEENS1_10collective13CollectiveMmaINS1_34MainloopSm90TmaGmmaWarpSpecializedILi4ENS5_IJNS4_1CILi1EEENSA_ILi2EEESB_EEENS1_32KernelTmaWarpSpecializedPingpongEEENS5_IJNSA_ILi64EEENSA_ILi256EEENSA_ILi32EEEEEEaNS5_IJlSB_lEEEaSK_NS4_8TiledMMAINS4_8MMA_AtomIJNS4_4SM904GMMA27MMA_64x256x32_S32S8S8_SS_TNEEEENS4_6LayoutINS5_IJSB_SB_SB_EEENS5_IJNSA_ILi0EEEST_ST_EEEEENS5_IJNS4_10UnderscoreESW_SW_EEEEENS4_23SM90_TMA_LOAD_MULTICASTENS4_14ComposedLayoutINS4_7SwizzleILi1ELi4ELi3EEENS4_18smem_ptr_flag_bitsILi8EEENSR_INS5_IJNSA_ILi8EEESI_EEENS5_IJSI_SB_EEEEEEEvNS4_8identityENS4_13SM90_TMA_LOADES19_vS1A_EENS_8epilogue10collective6detail29Sm90TmaWarpSpecializedAdapterINS1E_15DefaultEpilogueIaSK_SK_NS1D_6thread17LinearCombinationIaLi1EiiLNS1I_9ScaleType4KindE0ELNS_15FloatRoundStyleE2EaEENS1_15EpilogueDefaultEEEEEvvEEEEvNT_6ParamsE:
	.zero		1664


//--------------------- SYMBOLS --------------------------

	.type		.nv.reservedSmem.offset0,@object
	.size		.nv.reservedSmem.offset0,0x4
	.type		__assertfail,@function
